//
// Generated by NVIDIA NVVM Compiler
//
// Compiler Build ID: CL-36424714
// Cuda compilation tools, release 13.0, V13.0.88
// Based on NVVM 20.0.0
//

.version 9.0
.target sm_100
.address_size 64

	// .globl	_Z3dctPfS_mm
.shared .align 4 .b8 tile[1024];
.global .align 4 .b8 __cudart_i2opi_f[24] = {65, 144, 67, 60, 153, 149, 98, 219, 192, 221, 52, 245, 209, 87, 39, 252, 41, 21, 68, 78, 110, 131, 249, 162};

.visible .entry _Z3dctPfS_mm(
	.param .u64 .ptr .align 1 _Z3dctPfS_mm_param_0,
	.param .u64 .ptr .align 1 _Z3dctPfS_mm_param_1,
	.param .u64 _Z3dctPfS_mm_param_2,
	.param .u64 _Z3dctPfS_mm_param_3
)
{
	.local .align 4 .b8 	__local_depot0[28];
	.reg .b64 	%SP;
	.reg .b64 	%SPL;
	.reg .pred 	%p<32>;
	.reg .b32 	%r<124>;
	.reg .b32 	%f<82>;
	.reg .b64 	%rd<62>;
	.reg .b64 	%fd<28>;

	mov.u64 	%SPL, __local_depot0;
	ld.param.u64 	%rd19, [_Z3dctPfS_mm_param_2];
	ld.param.u64 	%rd20, [_Z3dctPfS_mm_param_3];
	add.u64 	%rd1, %SPL, 0;
	add.u64 	%rd2, %SPL, 0;
	mov.u32 	%r1, %tid.y;
	mov.u32 	%r45, %ctaid.y;
	mov.u32 	%r2, %ntid.y;
	mad.lo.s32 	%r3, %r45, %r2, %r1;
	mov.u32 	%r4, %tid.x;
	mov.u32 	%r46, %ctaid.x;
	mov.u32 	%r5, %ntid.x;
	mad.lo.s32 	%r6, %r46, %r5, %r4;
	cvt.rn.f64.u64 	%fd1, %rd19;
	cvt.rn.f64.u64 	%fd2, %rd20;
	setp.eq.s64 	%p2, %rd20, 0;
	mov.f32 	%f77, 0f00000000;
	@%p2 bra 	$L__BB0_26;
	cvt.rn.f64.u32 	%fd5, %r3;
	mov.f64 	%fd6, 0d400921FB54442D11;
	div.rn.f64 	%fd7, %fd6, %fd2;
	mul.f64 	%fd8, %fd7, %fd5;
	cvt.rn.f32.f64 	%f21, %fd8;
	cvt.rn.f64.s32 	%fd9, %r6;
	div.rn.f64 	%fd10, %fd6, %fd1;
	mul.f64 	%fd11, %fd10, %fd9;
	cvt.rn.f32.f64 	%f22, %fd11;
	cvt.f64.f32 	%fd3, %f22;
	cvt.f64.f32 	%fd4, %f21;
	mov.f32 	%f77, 0f00000000;
	mov.b32 	%r112, 0;
$L__BB0_2:
	setp.eq.s64 	%p3, %rd19, 0;
	@%p3 bra 	$L__BB0_25;
	add.s32 	%r49, %r112, %r1;
	cvt.s64.s32 	%rd3, %r49;
	mov.b32 	%r113, 0;
$L__BB0_4:
	ld.param.u64 	%rd54, [_Z3dctPfS_mm_param_3];
	setp.le.u64 	%p4, %rd54, %rd3;
	add.s32 	%r50, %r113, %r4;
	cvt.s64.s32 	%rd4, %r50;
	setp.le.u64 	%p5, %rd19, %rd4;
	or.pred  	%p6, %p4, %p5;
	@%p6 bra 	$L__BB0_6;
	ld.param.u64 	%rd53, [_Z3dctPfS_mm_param_1];
	mad.lo.s64 	%rd23, %rd19, %rd3, %rd4;
	cvta.to.global.u64 	%rd24, %rd53;
	shl.b64 	%rd25, %rd23, 2;
	add.s64 	%rd26, %rd24, %rd25;
	ld.global.f32 	%f23, [%rd26];
	shl.b32 	%r51, %r4, 6;
	mov.u32 	%r52, tile;
	add.s32 	%r53, %r52, %r51;
	shl.b32 	%r54, %r1, 2;
	add.s32 	%r55, %r53, %r54;
	st.shared.f32 	[%r55], %f23;
$L__BB0_6:
	bar.sync 	0;
	mov.b32 	%r114, 0;
$L__BB0_7:
	shl.b32 	%r58, %r114, 6;
	mov.u32 	%r59, tile;
	add.s32 	%r10, %r59, %r58;
	add.s32 	%r60, %r114, %r112;
	cvt.rn.f64.s32 	%fd12, %r60;
	add.f64 	%fd13, %fd12, 0d3FE0000000000000;
	mul.f64 	%fd14, %fd13, %fd4;
	cvt.rn.f32.f64 	%f24, %fd14;
	mul.f32 	%f25, %f24, 0f3F22F983;
	cvt.rni.s32.f32 	%r61, %f25;
	cvt.rn.f32.s32 	%f26, %r61;
	fma.rn.f32 	%f27, %f26, 0fBFC90FDA, %f24;
	fma.rn.f32 	%f28, %f26, 0fB3A22168, %f27;
	fma.rn.f32 	%f29, %f26, 0fA7C234C5, %f28;
	abs.f32 	%f30, %f24;
	setp.ltu.f32 	%p7, %f30, 0f47CE4780;
	setp.eq.f32 	%p8, %f30, 0f7F800000;
	mov.b32 	%r11, %f24;
	shr.u32 	%r62, %r11, 23;
	and.b32  	%r63, %r62, 224;
	add.s32 	%r64, %r63, -128;
	shl.b32 	%r65, %r11, 8;
	or.b32  	%r12, %r65, -2147483648;
	shr.u32 	%r66, %r64, 5;
	and.b32  	%r13, %r62, 31;
	mul.wide.u32 	%rd27, %r66, 4;
	sub.s64 	%rd5, %rd1, %rd27;
	sub.s32 	%r14, 32, %r13;
	mov.f32 	%f31, 0f00000000;
	mul.rn.f32 	%f32, %f24, %f31;
	or.pred  	%p1, %p7, %p8;
	selp.b32 	%r15, %r61, 0, %p7;
	selp.f32 	%f4, %f29, %f32, %p7;
	mov.b32 	%r115, 0;
$L__BB0_8:
	shl.b32 	%r67, %r115, 2;
	add.s32 	%r68, %r10, %r67;
	ld.shared.f32 	%f6, [%r68];
	add.s32 	%r69, %r115, %r113;
	cvt.rn.f64.s32 	%fd15, %r69;
	add.f64 	%fd16, %fd15, 0d3FE0000000000000;
	mul.f64 	%fd17, %fd16, %fd3;
	cvt.rn.f32.f64 	%f7, %fd17;
	mul.f32 	%f33, %f7, 0f3F22F983;
	cvt.rni.s32.f32 	%r119, %f33;
	cvt.rn.f32.s32 	%f34, %r119;
	fma.rn.f32 	%f35, %f34, 0fBFC90FDA, %f7;
	fma.rn.f32 	%f36, %f34, 0fB3A22168, %f35;
	fma.rn.f32 	%f78, %f34, 0fA7C234C5, %f36;
	abs.f32 	%f9, %f7;
	setp.ltu.f32 	%p9, %f9, 0f47CE4780;
	@%p9 bra 	$L__BB0_16;
	setp.neu.f32 	%p10, %f9, 0f7F800000;
	@%p10 bra 	$L__BB0_11;
	mov.f32 	%f39, 0f00000000;
	mul.rn.f32 	%f78, %f7, %f39;
	mov.b32 	%r119, 0;
	bra.uni 	$L__BB0_16;
$L__BB0_11:
	mov.b32 	%r18, %f7;
	shl.b32 	%r71, %r18, 8;
	or.b32  	%r19, %r71, -2147483648;
	mov.b64 	%rd60, 0;
	mov.b32 	%r116, 0;
	mov.u64 	%rd58, __cudart_i2opi_f;
	mov.u64 	%rd59, %rd2;
$L__BB0_12:
	.pragma "nounroll";
	ld.global.nc.u32 	%r72, [%rd58];
	mad.wide.u32 	%rd30, %r72, %r19, %rd60;
	shr.u64 	%rd60, %rd30, 32;
	st.local.u32 	[%rd59], %rd30;
	add.s32 	%r116, %r116, 1;
	add.s64 	%rd59, %rd59, 4;
	add.s64 	%rd58, %rd58, 4;
	setp.ne.s32 	%p11, %r116, 6;
	@%p11 bra 	$L__BB0_12;
	shr.u32 	%r73, %r18, 23;
	st.local.u32 	[%rd2+24], %rd60;
	and.b32  	%r22, %r73, 31;
	and.b32  	%r74, %r73, 224;
	add.s32 	%r75, %r74, -128;
	shr.u32 	%r76, %r75, 5;
	mul.wide.u32 	%rd31, %r76, 4;
	sub.s64 	%rd12, %rd2, %rd31;
	ld.local.u32 	%r117, [%rd12+24];
	ld.local.u32 	%r118, [%rd12+20];
	setp.eq.s32 	%p12, %r22, 0;
	@%p12 bra 	$L__BB0_15;
	shf.l.wrap.b32 	%r117, %r118, %r117, %r22;
	ld.local.u32 	%r77, [%rd12+16];
	shf.l.wrap.b32 	%r118, %r77, %r118, %r22;
$L__BB0_15:
	shr.u32 	%r78, %r117, 30;
	shf.l.wrap.b32 	%r79, %r118, %r117, 2;
	shl.b32 	%r80, %r118, 2;
	shr.u32 	%r81, %r79, 31;
	add.s32 	%r82, %r81, %r78;
	neg.s32 	%r83, %r82;
	setp.lt.s32 	%p13, %r18, 0;
	selp.b32 	%r119, %r83, %r82, %p13;
	xor.b32  	%r84, %r79, %r18;
	shr.s32 	%r85, %r79, 31;
	xor.b32  	%r86, %r85, %r79;
	xor.b32  	%r87, %r85, %r80;
	cvt.u64.u32 	%rd32, %r86;
	shl.b64 	%rd33, %rd32, 32;
	cvt.u64.u32 	%rd34, %r87;
	or.b64  	%rd35, %rd33, %rd34;
	cvt.rn.f64.s64 	%fd18, %rd35;
	mul.f64 	%fd19, %fd18, 0d3BF921FB54442D19;
	cvt.rn.f32.f64 	%f37, %fd19;
	neg.f32 	%f38, %f37;
	setp.lt.s32 	%p14, %r84, 0;
	selp.f32 	%f78, %f38, %f37, %p14;
$L__BB0_16:
	add.s32 	%r89, %r119, 1;
	mul.rn.f32 	%f40, %f78, %f78;
	and.b32  	%r90, %r119, 1;
	setp.eq.b32 	%p15, %r90, 1;
	selp.f32 	%f41, %f78, 0f3F800000, %p15;
	fma.rn.f32 	%f42, %f40, %f41, 0f00000000;
	fma.rn.f32 	%f43, %f40, 0f37CBAC00, 0fBAB607ED;
	selp.f32 	%f44, 0fB94D4153, %f43, %p15;
	selp.f32 	%f45, 0f3C0885E4, 0f3D2AAABB, %p15;
	fma.rn.f32 	%f46, %f44, %f40, %f45;
	selp.f32 	%f47, 0fBE2AAAA8, 0fBEFFFFFF, %p15;
	fma.rn.f32 	%f48, %f46, %f40, %f47;
	fma.rn.f32 	%f49, %f48, %f42, %f41;
	and.b32  	%r91, %r89, 2;
	setp.eq.s32 	%p16, %r91, 0;
	mov.f32 	%f50, 0f00000000;
	sub.f32 	%f51, %f50, %f49;
	selp.f32 	%f52, %f49, %f51, %p16;
	mul.f32 	%f13, %f6, %f52;
	mov.u32 	%r123, %r15;
	mov.f32 	%f79, %f4;
	@%p1 bra 	$L__BB0_22;
	mov.b64 	%rd61, 0;
	mov.b32 	%r120, 0;
$L__BB0_18:
	.pragma "nounroll";
	mul.wide.u32 	%rd37, %r120, 4;
	mov.u64 	%rd38, __cudart_i2opi_f;
	add.s64 	%rd39, %rd38, %rd37;
	ld.global.nc.u32 	%r93, [%rd39];
	mad.wide.u32 	%rd40, %r93, %r12, %rd61;
	shr.u64 	%rd61, %rd40, 32;
	add.s64 	%rd41, %rd1, %rd37;
	st.local.u32 	[%rd41], %rd40;
	add.s32 	%r120, %r120, 1;
	setp.ne.s32 	%p17, %r120, 6;
	@%p17 bra 	$L__BB0_18;
	setp.eq.s32 	%p18, %r13, 0;
	st.local.u32 	[%rd1+24], %rd61;
	ld.local.u32 	%r121, [%rd5+24];
	ld.local.u32 	%r122, [%rd5+20];
	@%p18 bra 	$L__BB0_21;
	shl.b32 	%r94, %r121, %r13;
	shr.u32 	%r95, %r122, %r14;
	add.s32 	%r121, %r95, %r94;
	shl.b32 	%r96, %r122, %r13;
	ld.local.u32 	%r97, [%rd5+16];
	shr.u32 	%r98, %r97, %r14;
	add.s32 	%r122, %r98, %r96;
$L__BB0_21:
	setp.lt.s32 	%p19, %r11, 0;
	shr.u32 	%r99, %r121, 30;
	shf.l.wrap.b32 	%r100, %r122, %r121, 2;
	shl.b32 	%r101, %r122, 2;
	shr.u32 	%r102, %r100, 31;
	add.s32 	%r103, %r102, %r99;
	neg.s32 	%r104, %r103;
	selp.b32 	%r123, %r104, %r103, %p19;
	xor.b32  	%r105, %r100, %r11;
	shr.s32 	%r106, %r100, 31;
	xor.b32  	%r107, %r106, %r100;
	xor.b32  	%r108, %r106, %r101;
	cvt.u64.u32 	%rd42, %r107;
	shl.b64 	%rd43, %rd42, 32;
	cvt.u64.u32 	%rd44, %r108;
	or.b64  	%rd45, %rd43, %rd44;
	cvt.rn.f64.s64 	%fd20, %rd45;
	mul.f64 	%fd21, %fd20, 0d3BF921FB54442D19;
	cvt.rn.f32.f64 	%f53, %fd21;
	neg.f32 	%f54, %f53;
	setp.lt.s32 	%p20, %r105, 0;
	selp.f32 	%f79, %f54, %f53, %p20;
$L__BB0_22:
	add.s32 	%r109, %r123, 1;
	mul.rn.f32 	%f55, %f79, %f79;
	and.b32  	%r110, %r123, 1;
	setp.eq.b32 	%p21, %r110, 1;
	selp.f32 	%f56, %f79, 0f3F800000, %p21;
	fma.rn.f32 	%f57, %f55, %f56, 0f00000000;
	fma.rn.f32 	%f58, %f55, 0f37CBAC00, 0fBAB607ED;
	selp.f32 	%f59, 0fB94D4153, %f58, %p21;
	selp.f32 	%f60, 0f3C0885E4, 0f3D2AAABB, %p21;
	fma.rn.f32 	%f61, %f59, %f55, %f60;
	selp.f32 	%f62, 0fBE2AAAA8, 0fBEFFFFFF, %p21;
	fma.rn.f32 	%f63, %f61, %f55, %f62;
	fma.rn.f32 	%f64, %f63, %f57, %f56;
	and.b32  	%r111, %r109, 2;
	setp.eq.s32 	%p22, %r111, 0;
	mov.f32 	%f65, 0f00000000;
	sub.f32 	%f66, %f65, %f64;
	selp.f32 	%f67, %f64, %f66, %p22;
	fma.rn.f32 	%f77, %f13, %f67, %f77;
	add.s32 	%r115, %r115, 1;
	setp.ne.s32 	%p23, %r115, %r5;
	@%p23 bra 	$L__BB0_8;
	add.s32 	%r114, %r114, 1;
	setp.ne.s32 	%p24, %r114, %r2;
	@%p24 bra 	$L__BB0_7;
	add.s32 	%r113, %r113, %r5;
	cvt.s64.s32 	%rd46, %r113;
	setp.gt.u64 	%p25, %rd19, %rd46;
	@%p25 bra 	$L__BB0_4;
$L__BB0_25:
	ld.param.u64 	%rd55, [_Z3dctPfS_mm_param_3];
	add.s32 	%r112, %r112, %r2;
	cvt.s64.s32 	%rd47, %r112;
	setp.gt.u64 	%p26, %rd55, %rd47;
	@%p26 bra 	$L__BB0_2;
$L__BB0_26:
	ld.param.u64 	%rd56, [_Z3dctPfS_mm_param_3];
	cvt.s64.s32 	%rd15, %r6;
	setp.le.u64 	%p27, %rd19, %rd15;
	cvt.u64.u32 	%rd16, %r3;
	setp.le.u64 	%p28, %rd56, %rd16;
	or.pred  	%p29, %p27, %p28;
	@%p29 bra 	$L__BB0_28;
	ld.param.u64 	%rd57, [_Z3dctPfS_mm_param_3];
	ld.param.u64 	%rd52, [_Z3dctPfS_mm_param_0];
	setp.eq.s32 	%p30, %r3, 0;
	selp.f64 	%fd22, 0d3FF0000000000000, 0d4000000000000000, %p30;
	cvt.rn.f64.u64 	%fd23, %rd57;
	div.rn.f64 	%fd24, %fd22, %fd23;
	cvt.rn.f32.f64 	%f68, %fd24;
	sqrt.rn.f32 	%f69, %f68;
	setp.eq.s32 	%p31, %r6, 0;
	selp.f64 	%fd25, 0d3FF0000000000000, 0d4000000000000000, %p31;
	cvt.rn.f64.u64 	%fd26, %rd19;
	div.rn.f64 	%fd27, %fd25, %fd26;
	cvt.rn.f32.f64 	%f70, %fd27;
	sqrt.rn.f32 	%f71, %f70;
	mul.f32 	%f72, %f71, %f69;
	mul.f32 	%f73, %f72, %f77;
	mad.lo.s64 	%rd48, %rd19, %rd16, %rd15;
	cvta.to.global.u64 	%rd49, %rd52;
	shl.b64 	%rd50, %rd48, 2;
	add.s64 	%rd51, %rd49, %rd50;
	st.global.f32 	[%rd51], %f73;
$L__BB0_28:
	ret;

}
	// .globl	_Z4idctPfS_mm
.visible .entry _Z4idctPfS_mm(
	.param .u64 .ptr .align 1 _Z4idctPfS_mm_param_0,
	.param .u64 .ptr .align 1 _Z4idctPfS_mm_param_1,
	.param .u64 _Z4idctPfS_mm_param_2,
	.param .u64 _Z4idctPfS_mm_param_3
)
{
	.local .align 4 .b8 	__local_depot1[28];
	.reg .b64 	%SP;
	.reg .b64 	%SPL;
	.reg .pred 	%p<32>;
	.reg .b32 	%r<136>;
	.reg .b32 	%f<84>;
	.reg .b64 	%rd<60>;
	.reg .b64 	%fd<20>;

	mov.u64 	%SPL, __local_depot1;
	ld.param.u64 	%rd17, [_Z4idctPfS_mm_param_2];
	ld.param.u64 	%rd18, [_Z4idctPfS_mm_param_3];
	add.u64 	%rd1, %SPL, 0;
	add.u64 	%rd2, %SPL, 0;
	mov.u32 	%r1, %tid.y;
	mov.u32 	%r48, %ctaid.y;
	mov.u32 	%r2, %ntid.y;
	mad.lo.s32 	%r3, %r48, %r2, %r1;
	mov.u32 	%r4, %tid.x;
	mov.u32 	%r49, %ctaid.x;
	mov.u32 	%r5, %ntid.x;
	mad.lo.s32 	%r6, %r49, %r5, %r4;
	cvt.rn.f64.u64 	%fd1, %rd17;
	cvt.rn.f64.u64 	%fd2, %rd18;
	setp.eq.s64 	%p2, %rd18, 0;
	mov.f32 	%f79, 0f00000000;
	@%p2 bra 	$L__BB1_26;
	cvt.rn.f64.u32 	%fd3, %r3;
	add.f64 	%fd4, %fd3, 0d3FE0000000000000;
	mov.f64 	%fd5, 0d400921FB54442D11;
	div.rn.f64 	%fd6, %fd5, %fd2;
	mul.f64 	%fd7, %fd4, %fd6;
	cvt.rn.f32.f64 	%f1, %fd7;
	cvt.rn.f64.s32 	%fd8, %r6;
	add.f64 	%fd9, %fd8, 0d3FE0000000000000;
	div.rn.f64 	%fd10, %fd5, %fd1;
	mul.f64 	%fd11, %fd9, %fd10;
	cvt.rn.f32.f64 	%f2, %fd11;
	mov.f32 	%f79, 0f00000000;
	mov.b32 	%r124, 0;
$L__BB1_2:
	setp.eq.s64 	%p3, %rd17, 0;
	@%p3 bra 	$L__BB1_25;
	neg.s32 	%r8, %r124;
	mov.b32 	%r125, 0;
$L__BB1_4:
	add.s32 	%r52, %r124, %r1;
	cvt.u64.u32 	%rd21, %r52;
	setp.le.u64 	%p4, %rd18, %rd21;
	add.s32 	%r10, %r125, %r4;
	cvt.u64.u32 	%rd22, %r10;
	setp.le.u64 	%p5, %rd17, %rd22;
	or.pred  	%p6, %p4, %p5;
	@%p6 bra 	$L__BB1_6;
	ld.param.u64 	%rd55, [_Z4idctPfS_mm_param_1];
	cvt.s64.s32 	%rd23, %r10;
	cvt.s64.s32 	%rd24, %r52;
	mad.lo.s64 	%rd25, %rd17, %rd24, %rd23;
	cvta.to.global.u64 	%rd26, %rd55;
	shl.b64 	%rd27, %rd25, 2;
	add.s64 	%rd28, %rd26, %rd27;
	ld.global.f32 	%f24, [%rd28];
	shl.b32 	%r54, %r4, 6;
	mov.u32 	%r55, tile;
	add.s32 	%r56, %r55, %r54;
	shl.b32 	%r57, %r1, 2;
	add.s32 	%r58, %r56, %r57;
	st.shared.f32 	[%r58], %f24;
$L__BB1_6:
	bar.sync 	0;
	neg.s32 	%r11, %r125;
	mov.b32 	%r126, 0;
$L__BB1_7:
	setp.eq.s32 	%p7, %r126, %r8;
	selp.f64 	%fd12, 0d3FF0000000000000, 0d4000000000000000, %p7;
	div.rn.f64 	%fd13, %fd12, %fd2;
	cvt.rn.f32.f64 	%f25, %fd13;
	sqrt.rn.f32 	%f6, %f25;
	shl.b32 	%r61, %r126, 6;
	mov.u32 	%r62, tile;
	add.s32 	%r13, %r62, %r61;
	add.s32 	%r63, %r126, %r124;
	cvt.rn.f32.s32 	%f26, %r63;
	mul.f32 	%f27, %f1, %f26;
	mul.f32 	%f28, %f27, 0f3F22F983;
	cvt.rni.s32.f32 	%r64, %f28;
	cvt.rn.f32.s32 	%f29, %r64;
	fma.rn.f32 	%f30, %f29, 0fBFC90FDA, %f27;
	fma.rn.f32 	%f31, %f29, 0fB3A22168, %f30;
	fma.rn.f32 	%f32, %f29, 0fA7C234C5, %f31;
	abs.f32 	%f33, %f27;
	setp.ltu.f32 	%p8, %f33, 0f47CE4780;
	setp.eq.f32 	%p9, %f33, 0f7F800000;
	mov.b32 	%r14, %f27;
	shr.u32 	%r65, %r14, 23;
	and.b32  	%r66, %r65, 224;
	add.s32 	%r67, %r66, -128;
	shl.b32 	%r68, %r14, 8;
	or.b32  	%r15, %r68, -2147483648;
	shr.u32 	%r69, %r67, 5;
	and.b32  	%r16, %r65, 31;
	mul.wide.u32 	%rd29, %r69, 4;
	sub.s64 	%rd3, %rd1, %rd29;
	sub.s32 	%r17, 32, %r16;
	mov.f32 	%f34, 0f00000000;
	mul.rn.f32 	%f35, %f27, %f34;
	or.pred  	%p1, %p8, %p9;
	selp.b32 	%r18, %r64, 0, %p8;
	selp.f32 	%f7, %f32, %f35, %p8;
	mov.b32 	%r127, 0;
$L__BB1_8:
	shl.b32 	%r70, %r127, 2;
	add.s32 	%r71, %r13, %r70;
	ld.shared.f32 	%f9, [%r71];
	add.s32 	%r72, %r127, %r125;
	cvt.rn.f32.s32 	%f36, %r72;
	mul.f32 	%f10, %f2, %f36;
	mul.f32 	%f37, %f10, 0f3F22F983;
	cvt.rni.s32.f32 	%r131, %f37;
	cvt.rn.f32.s32 	%f38, %r131;
	fma.rn.f32 	%f39, %f38, 0fBFC90FDA, %f10;
	fma.rn.f32 	%f40, %f38, 0fB3A22168, %f39;
	fma.rn.f32 	%f80, %f38, 0fA7C234C5, %f40;
	abs.f32 	%f12, %f10;
	setp.ltu.f32 	%p10, %f12, 0f47CE4780;
	@%p10 bra 	$L__BB1_16;
	setp.neu.f32 	%p11, %f12, 0f7F800000;
	@%p11 bra 	$L__BB1_11;
	mov.f32 	%f43, 0f00000000;
	mul.rn.f32 	%f80, %f10, %f43;
	mov.b32 	%r131, 0;
	bra.uni 	$L__BB1_16;
$L__BB1_11:
	mov.b32 	%r21, %f10;
	shl.b32 	%r74, %r21, 8;
	or.b32  	%r22, %r74, -2147483648;
	mov.b64 	%rd58, 0;
	mov.b32 	%r128, 0;
	mov.u64 	%rd56, __cudart_i2opi_f;
	mov.u64 	%rd57, %rd2;
$L__BB1_12:
	.pragma "nounroll";
	ld.global.nc.u32 	%r75, [%rd56];
	mad.wide.u32 	%rd32, %r75, %r22, %rd58;
	shr.u64 	%rd58, %rd32, 32;
	st.local.u32 	[%rd57], %rd32;
	add.s32 	%r128, %r128, 1;
	add.s64 	%rd57, %rd57, 4;
	add.s64 	%rd56, %rd56, 4;
	setp.ne.s32 	%p12, %r128, 6;
	@%p12 bra 	$L__BB1_12;
	shr.u32 	%r76, %r21, 23;
	st.local.u32 	[%rd2+24], %rd58;
	and.b32  	%r25, %r76, 31;
	and.b32  	%r77, %r76, 224;
	add.s32 	%r78, %r77, -128;
	shr.u32 	%r79, %r78, 5;
	mul.wide.u32 	%rd33, %r79, 4;
	sub.s64 	%rd10, %rd2, %rd33;
	ld.local.u32 	%r129, [%rd10+24];
	ld.local.u32 	%r130, [%rd10+20];
	setp.eq.s32 	%p13, %r25, 0;
	@%p13 bra 	$L__BB1_15;
	shf.l.wrap.b32 	%r129, %r130, %r129, %r25;
	ld.local.u32 	%r80, [%rd10+16];
	shf.l.wrap.b32 	%r130, %r80, %r130, %r25;
$L__BB1_15:
	shr.u32 	%r81, %r129, 30;
	shf.l.wrap.b32 	%r82, %r130, %r129, 2;
	shl.b32 	%r83, %r130, 2;
	shr.u32 	%r84, %r82, 31;
	add.s32 	%r85, %r84, %r81;
	neg.s32 	%r86, %r85;
	setp.lt.s32 	%p14, %r21, 0;
	selp.b32 	%r131, %r86, %r85, %p14;
	xor.b32  	%r87, %r82, %r21;
	shr.s32 	%r88, %r82, 31;
	xor.b32  	%r89, %r88, %r82;
	xor.b32  	%r90, %r88, %r83;
	cvt.u64.u32 	%rd34, %r89;
	shl.b64 	%rd35, %rd34, 32;
	cvt.u64.u32 	%rd36, %r90;
	or.b64  	%rd37, %rd35, %rd36;
	cvt.rn.f64.s64 	%fd14, %rd37;
	mul.f64 	%fd15, %fd14, 0d3BF921FB54442D19;
	cvt.rn.f32.f64 	%f41, %fd15;
	neg.f32 	%f42, %f41;
	setp.lt.s32 	%p15, %r87, 0;
	selp.f32 	%f80, %f42, %f41, %p15;
$L__BB1_16:
	add.s32 	%r92, %r131, 1;
	mul.rn.f32 	%f44, %f80, %f80;
	and.b32  	%r93, %r131, 1;
	setp.eq.b32 	%p16, %r93, 1;
	selp.f32 	%f45, %f80, 0f3F800000, %p16;
	fma.rn.f32 	%f46, %f44, %f45, 0f00000000;
	fma.rn.f32 	%f47, %f44, 0f37CBAC00, 0fBAB607ED;
	selp.f32 	%f48, 0fB94D4153, %f47, %p16;
	selp.f32 	%f49, 0f3C0885E4, 0f3D2AAABB, %p16;
	fma.rn.f32 	%f50, %f48, %f44, %f49;
	selp.f32 	%f51, 0fBE2AAAA8, 0fBEFFFFFF, %p16;
	fma.rn.f32 	%f52, %f50, %f44, %f51;
	fma.rn.f32 	%f53, %f52, %f46, %f45;
	and.b32  	%r94, %r92, 2;
	setp.eq.s32 	%p17, %r94, 0;
	mov.f32 	%f54, 0f00000000;
	sub.f32 	%f55, %f54, %f53;
	selp.f32 	%f56, %f53, %f55, %p17;
	setp.eq.s32 	%p18, %r127, %r11;
	selp.f64 	%fd16, 0d3FF0000000000000, 0d4000000000000000, %p18;
	div.rn.f64 	%fd17, %fd16, %fd1;
	cvt.rn.f32.f64 	%f57, %fd17;
	sqrt.rn.f32 	%f58, %f57;
	mul.f32 	%f59, %f58, %f6;
	mul.f32 	%f60, %f59, %f9;
	mul.f32 	%f16, %f60, %f56;
	mov.u32 	%r135, %r18;
	mov.f32 	%f81, %f7;
	@%p1 bra 	$L__BB1_22;
	mov.b64 	%rd59, 0;
	mov.b32 	%r132, 0;
$L__BB1_18:
	.pragma "nounroll";
	mul.wide.u32 	%rd39, %r132, 4;
	mov.u64 	%rd40, __cudart_i2opi_f;
	add.s64 	%rd41, %rd40, %rd39;
	ld.global.nc.u32 	%r96, [%rd41];
	mad.wide.u32 	%rd42, %r96, %r15, %rd59;
	shr.u64 	%rd59, %rd42, 32;
	add.s64 	%rd43, %rd1, %rd39;
	st.local.u32 	[%rd43], %rd42;
	add.s32 	%r132, %r132, 1;
	setp.ne.s32 	%p19, %r132, 6;
	@%p19 bra 	$L__BB1_18;
	setp.eq.s32 	%p20, %r16, 0;
	st.local.u32 	[%rd1+24], %rd59;
	ld.local.u32 	%r133, [%rd3+24];
	ld.local.u32 	%r134, [%rd3+20];
	@%p20 bra 	$L__BB1_21;
	shl.b32 	%r97, %r133, %r16;
	shr.u32 	%r98, %r134, %r17;
	add.s32 	%r133, %r98, %r97;
	shl.b32 	%r99, %r134, %r16;
	ld.local.u32 	%r100, [%rd3+16];
	shr.u32 	%r101, %r100, %r17;
	add.s32 	%r134, %r101, %r99;
$L__BB1_21:
	setp.lt.s32 	%p21, %r14, 0;
	shr.u32 	%r102, %r133, 30;
	shf.l.wrap.b32 	%r103, %r134, %r133, 2;
	shl.b32 	%r104, %r134, 2;
	shr.u32 	%r105, %r103, 31;
	add.s32 	%r106, %r105, %r102;
	neg.s32 	%r107, %r106;
	selp.b32 	%r135, %r107, %r106, %p21;
	xor.b32  	%r108, %r103, %r14;
	shr.s32 	%r109, %r103, 31;
	xor.b32  	%r110, %r109, %r103;
	xor.b32  	%r111, %r109, %r104;
	cvt.u64.u32 	%rd44, %r110;
	shl.b64 	%rd45, %rd44, 32;
	cvt.u64.u32 	%rd46, %r111;
	or.b64  	%rd47, %rd45, %rd46;
	cvt.rn.f64.s64 	%fd18, %rd47;
	mul.f64 	%fd19, %fd18, 0d3BF921FB54442D19;
	cvt.rn.f32.f64 	%f61, %fd19;
	neg.f32 	%f62, %f61;
	setp.lt.s32 	%p22, %r108, 0;
	selp.f32 	%f81, %f62, %f61, %p22;
$L__BB1_22:
	add.s32 	%r112, %r135, 1;
	mul.rn.f32 	%f63, %f81, %f81;
	and.b32  	%r113, %r135, 1;
	setp.eq.b32 	%p23, %r113, 1;
	selp.f32 	%f64, %f81, 0f3F800000, %p23;
	fma.rn.f32 	%f65, %f63, %f64, 0f00000000;
	fma.rn.f32 	%f66, %f63, 0f37CBAC00, 0fBAB607ED;
	selp.f32 	%f67, 0fB94D4153, %f66, %p23;
	selp.f32 	%f68, 0f3C0885E4, 0f3D2AAABB, %p23;
	fma.rn.f32 	%f69, %f67, %f63, %f68;
	selp.f32 	%f70, 0fBE2AAAA8, 0fBEFFFFFF, %p23;
	fma.rn.f32 	%f71, %f69, %f63, %f70;
	fma.rn.f32 	%f72, %f71, %f65, %f64;
	and.b32  	%r114, %r112, 2;
	setp.eq.s32 	%p24, %r114, 0;
	mov.f32 	%f73, 0f00000000;
	sub.f32 	%f74, %f73, %f72;
	selp.f32 	%f75, %f72, %f74, %p24;
	fma.rn.f32 	%f79, %f16, %f75, %f79;
	add.s32 	%r127, %r127, 1;
	setp.ne.s32 	%p25, %r127, %r5;
	@%p25 bra 	$L__BB1_8;
	add.s32 	%r126, %r126, 1;
	setp.ne.s32 	%p26, %r126, %r2;
	@%p26 bra 	$L__BB1_7;
	add.s32 	%r125, %r125, %r5;
	cvt.s64.s32 	%rd48, %r125;
	setp.gt.u64 	%p27, %rd17, %rd48;
	@%p27 bra 	$L__BB1_4;
$L__BB1_25:
	add.s32 	%r124, %r124, %r2;
	cvt.s64.s32 	%rd49, %r124;
	setp.gt.u64 	%p28, %rd18, %rd49;
	@%p28 bra 	$L__BB1_2;
$L__BB1_26:
	mov.u32 	%r115, %ctaid.x;
	mov.u32 	%r116, %ntid.x;
	mov.u32 	%r117, %tid.x;
	mad.lo.s32 	%r118, %r115, %r116, %r117;
	cvt.s64.s32 	%rd13, %r118;
	setp.le.u64 	%p29, %rd17, %rd13;
	mov.u32 	%r119, %ctaid.y;
	mov.u32 	%r120, %ntid.y;
	mov.u32 	%r121, %tid.y;
	mad.lo.s32 	%r122, %r119, %r120, %r121;
	cvt.u64.u32 	%rd14, %r122;
	setp.le.u64 	%p30, %rd18, %rd14;
	or.pred  	%p31, %p29, %p30;
	@%p31 bra 	$L__BB1_28;
	ld.param.u64 	%rd54, [_Z4idctPfS_mm_param_0];
	mad.lo.s64 	%rd50, %rd17, %rd14, %rd13;
	cvta.to.global.u64 	%rd51, %rd54;
	shl.b64 	%rd52, %rd50, 2;
	add.s64 	%rd53, %rd51, %rd52;
	st.global.f32 	[%rd53], %f79;
$L__BB1_28:
	ret;

}
	// .globl	_Z5quantPfS_mmf
.visible .entry _Z5quantPfS_mmf(
	.param .u64 .ptr .align 1 _Z5quantPfS_mmf_param_0,
	.param .u64 .ptr .align 1 _Z5quantPfS_mmf_param_1,
	.param .u64 _Z5quantPfS_mmf_param_2,
	.param .u64 _Z5quantPfS_mmf_param_3,
	.param .f32 _Z5quantPfS_mmf_param_4
)
{
	.reg .pred 	%p<5>;
	.reg .b32 	%r<11>;
	.reg .b32 	%f<4>;
	.reg .b64 	%rd<17>;

	ld.param.u64 	%rd7, [_Z5quantPfS_mmf_param_0];
	ld.param.u64 	%rd5, [_Z5quantPfS_mmf_param_1];
	ld.param.u64 	%rd6, [_Z5quantPfS_mmf_param_2];
	ld.param.u64 	%rd8, [_Z5quantPfS_mmf_param_3];
	ld.param.f32 	%f2, [_Z5quantPfS_mmf_param_4];
	cvta.to.global.u64 	%rd1, %rd7;
	mov.u32 	%r1, %tid.y;
	mov.u32 	%r2, %ctaid.y;
	mov.u32 	%r3, %ntid.y;
	mad.lo.s32 	%r4, %r2, %r3, %r1;
	mov.u32 	%r6, %tid.x;
	mov.u32 	%r7, %ctaid.x;
	mov.u32 	%r8, %ntid.x;
	mad.lo.s32 	%r9, %r7, %r8, %r6;
	cvt.s64.s32 	%rd2, %r9;
	setp.le.u64 	%p1, %rd6, %rd2;
	cvt.u64.u32 	%rd3, %r4;
	setp.le.u64 	%p2, %rd8, %rd3;
	or.pred  	%p3, %p1, %p2;
	@%p3 bra 	$L__BB2_4;
	cvta.to.global.u64 	%rd10, %rd5;
	mad.lo.s64 	%rd4, %rd6, %rd3, %rd2;
	shl.b64 	%rd11, %rd4, 2;
	add.s64 	%rd12, %rd10, %rd11;
	ld.global.f32 	%f3, [%rd12];
	abs.f32 	%f1, %f3;
	setp.leu.f32 	%p4, %f1, %f2;
	@%p4 bra 	$L__BB2_3;
	add.s64 	%rd16, %rd1, %rd11;
	st.global.f32 	[%rd16], %f1;
	bra.uni 	$L__BB2_4;
$L__BB2_3:
	add.s64 	%rd14, %rd1, %rd11;
	mov.b32 	%r10, 0;
	st.global.u32 	[%rd14], %r10;
$L__BB2_4:
	ret;

}


// ===== COMPILED SASS (sm_100) =====

	.target	sm_100

	.elftype	@"ET_EXEC"


//--------------------- .note.nv.tkinfo           --------------------------
	.section	.note.nv.tkinfo,"",@"SHT_NOTE"
	.sectionflags	@"SHF_NOTE_NV_TKINFO"
	.tkinfo
        /*0018*/ 	.word	0x00000002
        /*0030*/ 	.string	""
        /*0030*/ 	.string	"ptxas"
        /*0030*/ 	.string	"Cuda compilation tools, release 13.0, V13.0.88"
        /*0030*/ 	.string	"Build cuda_13.0.r13.0/compiler.36424714_0"
        /*0030*/ 	.string	"-arch sm_100 -m 64 "



//--------------------- .note.nv.cuinfo           --------------------------
	.section	.note.nv.cuinfo,"",@"SHT_NOTE"
	.sectionflags	@"SHF_NOTE_NV_CUINFO"
        /*0018*/ 	.short	0x0002
        /*001a*/ 	.short	0x0064
        /*001c*/ 	.short	0x0082
	.zero		2


//--------------------- .nv.info                  --------------------------
	.section	.nv.info,"",@"SHT_CUDA_INFO"
	.align	4


	//----- nvinfo : EIATTR_REGCOUNT
	.align		4
        /*0000*/ 	.byte	0x04, 0x2f
        /*0002*/ 	.short	(.L_2 - .L_1)
	.align		4
.L_1:
        /*0004*/ 	.word	index@(_Z3dctPfS_mm)
        /*0008*/ 	.word	0x00000026


	//----- nvinfo : EIATTR_FRAME_SIZE
	.align		4
.L_2:
        /*000c*/ 	.byte	0x04, 0x11
        /*000e*/ 	.short	(.L_4 - .L_3)
	.align		4
.L_3:
        /*0010*/ 	.word	index@($__internal_3_$__cuda_sm20_sqrt_rn_f32_slowpath)
        /*0014*/ 	.word	0x00000020


	//----- nvinfo : EIATTR_FRAME_SIZE
	.align		4
.L_4:
        /*0018*/ 	.byte	0x04, 0x11
        /*001a*/ 	.short	(.L_6 - .L_5)
	.align		4
.L_5:
        /*001c*/ 	.word	index@($__internal_2_$__cuda_sm20_div_rn_f64_full)
        /*0020*/ 	.word	0x00000020


	//----- nvinfo : EIATTR_FRAME_SIZE
	.align		4
.L_6:
        /*0024*/ 	.byte	0x04, 0x11
        /*0026*/ 	.short	(.L_8 - .L_7)
	.align		4
.L_7:
        /*0028*/ 	.word	index@(_Z3dctPfS_mm)
        /*002c*/ 	.word	0x00000020


	//----- nvinfo : EIATTR_REGCOUNT
	.align		4
.L_8:
        /*0030*/ 	.byte	0x04, 0x2f
        /*0032*/ 	.short	(.L_10 - .L_9)
	.align		4
.L_9:
        /*0034*/ 	.word	index@(_Z4idctPfS_mm)
        /*0038*/ 	.word	0x00000027


	//----- nvinfo : EIATTR_FRAME_SIZE
	.align		4
.L_10:
        /*003c*/ 	.byte	0x04, 0x11
        /*003e*/ 	.short	(.L_12 - .L_11)
	.align		4
.L_11:
        /*0040*/ 	.word	index@($__internal_1_$__cuda_sm20_sqrt_rn_f32_slowpath)
        /*0044*/ 	.word	0x00000020


	//----- nvinfo : EIATTR_FRAME_SIZE
	.align		4
.L_12:
        /*0048*/ 	.byte	0x04, 0x11
        /*004a*/ 	.short	(.L_14 - .L_13)
	.align		4
.L_13:
        /*004c*/ 	.word	index@($__internal_0_$__cuda_sm20_div_rn_f64_full)
        /*0050*/ 	.word	0x00000020


	//----- nvinfo : EIATTR_FRAME_SIZE
	.align		4
.L_14:
        /*0054*/ 	.byte	0x04, 0x11
        /*0056*/ 	.short	(.L_16 - .L_15)
	.align		4
.L_15:
        /*0058*/ 	.word	index@(_Z4idctPfS_mm)
        /*005c*/ 	.word	0x00000020


	//----- nvinfo : EIATTR_REGCOUNT
	.align		4
.L_16:
        /*0060*/ 	.byte	0x04, 0x2f
        /*0062*/ 	.short	(.L_18 - .L_17)
	.align		4
.L_17:
        /*0064*/ 	.word	index@(_Z5quantPfS_mmf)
        /*0068*/ 	.word	0x0000000c


	//----- nvinfo : EIATTR_FRAME_SIZE
	.align		4
.L_18:
        /*006c*/ 	.byte	0x04, 0x11
        /*006e*/ 	.short	(.L_20 - .L_19)
	.align		4
.L_19:
        /*0070*/ 	.word	index@(_Z5quantPfS_mmf)
        /*0074*/ 	.word	0x00000000


	//----- nvinfo : EIATTR_MIN_STACK_SIZE
	.align		4
.L_20:
        /*0078*/ 	.byte	0x04, 0x12
        /*007a*/ 	.short	(.L_22 - .L_21)
	.align		4
.L_21:
        /*007c*/ 	.word	index@(_Z5quantPfS_mmf)
        /*0080*/ 	.word	0x00000000


	//----- nvinfo : EIATTR_MIN_STACK_SIZE
	.align		4
.L_22:
        /*0084*/ 	.byte	0x04, 0x12
        /*0086*/ 	.short	(.L_24 - .L_23)
	.align		4
.L_23:
        /*0088*/ 	.word	index@(_Z4idctPfS_mm)
        /*008c*/ 	.word	0x00000020


	//----- nvinfo : EIATTR_MIN_STACK_SIZE
	.align		4
.L_24:
        /*0090*/ 	.byte	0x04, 0x12
        /*0092*/ 	.short	(.L_26 - .L_25)
	.align		4
.L_25:
        /*0094*/ 	.word	index@(_Z3dctPfS_mm)
        /*0098*/ 	.word	0x00000020
.L_26:


//--------------------- .nv.compat                --------------------------
	.section	.nv.compat,"",@"SHT_CUDA_COMPAT_INFO"
	.align	4
        /*0000*/ 	.byte	0x02, 0x09, 0x00, 0x00, 0x02, 0x02, 0x01, 0x00, 0x02, 0x05, 0x05, 0x00, 0x03, 0x07, 0x01, 0x01
        /*0010*/ 	.byte	0x02, 0x03, 0x00, 0x00, 0x02, 0x06, 0x01, 0x00, 0x04, 0x0b, 0x08, 0x00, 0x01, 0x00, 0x00, 0x00
        /*0020*/ 	.byte	0x00, 0x00, 0x00, 0x00


//--------------------- .nv.info._Z5quantPfS_mmf  --------------------------
	.section	.nv.info._Z5quantPfS_mmf,"",@"SHT_CUDA_INFO"
	.sectionflags	@""
	.align	4


	//----- nvinfo : EIATTR_CUDA_API_VERSION
	.align		4
        /*0000*/ 	.byte	0x04, 0x37
        /*0002*/ 	.short	(.L_28 - .L_27)
.L_27:
        /*0004*/ 	.word	0x00000082


	//----- nvinfo : EIATTR_KPARAM_INFO
	.align		4
.L_28:
        /*0008*/ 	.byte	0x04, 0x17
        /*000a*/ 	.short	(.L_30 - .L_29)
.L_29:
        /*000c*/ 	.word	0x00000000
        /*0010*/ 	.short	0x0004
        /*0012*/ 	.short	0x0020
        /*0014*/ 	.byte	0x00, 0xf0, 0x11, 0x00


	//----- nvinfo : EIATTR_KPARAM_INFO
	.align		4
.L_30:
        /*0018*/ 	.byte	0x04, 0x17
        /*001a*/ 	.short	(.L_32 - .L_31)
.L_31:
        /*001c*/ 	.word	0x00000000
        /*0020*/ 	.short	0x0003
        /*0022*/ 	.short	0x0018
        /*0024*/ 	.byte	0x00, 0xf0, 0x21, 0x00


	//----- nvinfo : EIATTR_KPARAM_INFO
	.align		4
.L_32:
        /*0028*/ 	.byte	0x04, 0x17
        /*002a*/ 	.short	(.L_34 - .L_33)
.L_33:
        /*002c*/ 	.word	0x00000000
        /*0030*/ 	.short	0x0002
        /*0032*/ 	.short	0x0010
        /*0034*/ 	.byte	0x00, 0xf0, 0x21, 0x00


	//----- nvinfo : EIATTR_KPARAM_INFO
	.align		4
.L_34:
        /*0038*/ 	.byte	0x04, 0x17
        /*003a*/ 	.short	(.L_36 - .L_35)
.L_35:
        /*003c*/ 	.word	0x00000000
        /*0040*/ 	.short	0x0001
        /*0042*/ 	.short	0x0008
        /*0044*/ 	.byte	0x00, 0xf5, 0x21, 0x00


	//----- nvinfo : EIATTR_KPARAM_INFO
	.align		4
.L_36:
        /*0048*/ 	.byte	0x04, 0x17
        /*004a*/ 	.short	(.L_38 - .L_37)
.L_37:
        /*004c*/ 	.word	0x00000000
        /*0050*/ 	.short	0x0000
        /*0052*/ 	.short	0x0000
        /*0054*/ 	.byte	0x00, 0xf5, 0x21, 0x00


	//----- nvinfo : EIATTR_SPARSE_MMA_MASK
	.align		4
.L_38:
        /*0058*/ 	.byte	0x03, 0x50
        /*005a*/ 	.short	0x0000


	//----- nvinfo : EIATTR_MAXREG_COUNT
	.align		4
        /*005c*/ 	.byte	0x03, 0x1b
        /*005e*/ 	.short	0x00ff


	//----- nvinfo : EIATTR_MERCURY_ISA_VERSION
	.align		4
        /*0060*/ 	.byte	0x03, 0x5f
        /*0062*/ 	.short	0x0101


	//----- nvinfo : EIATTR_VRC_CTA_INIT_COUNT
	.align		4
        /*0064*/ 	.byte	0x02, 0x4a
	.zero		1
	.zero		1


	//----- nvinfo : EIATTR_EXIT_INSTR_OFFSETS
	.align		4
        /*0068*/ 	.byte	0x04, 0x1c
        /*006a*/ 	.short	(.L_40 - .L_39)


	//   ....[0]....
.L_39:
        /*006c*/ 	.word	0x000000f0


	//   ....[1]....
        /*0070*/ 	.word	0x00000200


	//   ....[2]....
        /*0074*/ 	.word	0x00000250


	//----- nvinfo : EIATTR_CBANK_PARAM_SIZE
	.align		4
.L_40:
        /*0078*/ 	.byte	0x03, 0x19
        /*007a*/ 	.short	0x0024


	//----- nvinfo : EIATTR_PARAM_CBANK
	.align		4
        /*007c*/ 	.byte	0x04, 0x0a
        /*007e*/ 	.short	(.L_42 - .L_41)
	.align		4
.L_41:
        /*0080*/ 	.word	index@(.nv.constant0._Z5quantPfS_mmf)
        /*0084*/ 	.short	0x0380
        /*0086*/ 	.short	0x0024


	//----- nvinfo : EIATTR_SW_WAR
	.align		4
.L_42:
        /*0088*/ 	.byte	0x04, 0x36
        /*008a*/ 	.short	(.L_44 - .L_43)
.L_43:
        /*008c*/ 	.word	0x00000008
.L_44:


//--------------------- .nv.info._Z4idctPfS_mm    --------------------------
	.section	.nv.info._Z4idctPfS_mm,"",@"SHT_CUDA_INFO"
	.sectionflags	@""
	.align	4


	//----- nvinfo : EIATTR_CUDA_API_VERSION
	.align		4
        /*0000*/ 	.byte	0x04, 0x37
        /*0002*/ 	.short	(.L_46 - .L_45)
.L_45:
        /*0004*/ 	.word	0x00000082


	//----- nvinfo : EIATTR_KPARAM_INFO
	.align		4
.L_46:
        /*0008*/ 	.byte	0x04, 0x17
        /*000a*/ 	.short	(.L_48 - .L_47)
.L_47:
        /*000c*/ 	.word	0x00000000
        /*0010*/ 	.short	0x0003
        /*0012*/ 	.short	0x0018
        /*0014*/ 	.byte	0x00, 0xf0, 0x21, 0x00


	//----- nvinfo : EIATTR_KPARAM_INFO
	.align		4
.L_48:
        /*0018*/ 	.byte	0x04, 0x17
        /*001a*/ 	.short	(.L_50 - .L_49)
.L_49:
        /*001c*/ 	.word	0x00000000
        /*0020*/ 	.short	0x0002
        /*0022*/ 	.short	0x0010
        /*0024*/ 	.byte	0x00, 0xf0, 0x21, 0x00


	//----- nvinfo : EIATTR_KPARAM_INFO
	.align		4
.L_50:
        /*0028*/ 	.byte	0x04, 0x17
        /*002a*/ 	.short	(.L_52 - .L_51)
.L_51:
        /*002c*/ 	.word	0x00000000
        /*0030*/ 	.short	0x0001
        /*0032*/ 	.short	0x0008
        /*0034*/ 	.byte	0x00, 0xf5, 0x21, 0x00


	//----- nvinfo : EIATTR_KPARAM_INFO
	.align		4
.L_52:
        /*0038*/ 	.byte	0x04, 0x17
        /*003a*/ 	.short	(.L_54 - .L_53)
.L_53:
        /*003c*/ 	.word	0x00000000
        /*0040*/ 	.short	0x0000
        /*0042*/ 	.short	0x0000
        /*0044*/ 	.byte	0x00, 0xf5, 0x21, 0x00


	//----- nvinfo : EIATTR_SPARSE_MMA_MASK
	.align		4
.L_54:
        /*0048*/ 	.byte	0x03, 0x50
        /*004a*/ 	.short	0x0000


	//----- nvinfo : EIATTR_MAXREG_COUNT
	.align		4
        /*004c*/ 	.byte	0x03, 0x1b
        /*004e*/ 	.short	0x00ff


	//----- nvinfo : EIATTR_NUM_BARRIERS
	.align		4
        /*0050*/ 	.byte	0x02, 0x4c
        /*0052*/ 	.byte	0x01
	.zero		1


	//----- nvinfo : EIATTR_MERCURY_ISA_VERSION
	.align		4
        /*0054*/ 	.byte	0x03, 0x5f
        /*0056*/ 	.short	0x0101


	//----- nvinfo : EIATTR_VRC_CTA_INIT_COUNT
	.align		4
        /*0058*/ 	.byte	0x02, 0x4a
	.zero		1
	.zero		1


	//----- nvinfo : EIATTR_EXIT_INSTR_OFFSETS
	.align		4
        /*005c*/ 	.byte	0x04, 0x1c
        /*005e*/ 	.short	(.L_56 - .L_55)


	//   ....[0]....
.L_55:
        /*0060*/ 	.word	0x00001930


	//   ....[1]....
        /*0064*/ 	.word	0x000019a0


	//----- nvinfo : EIATTR_CRS_STACK_SIZE
	.align		4
.L_56:
        /*0068*/ 	.byte	0x04, 0x1e
        /*006a*/ 	.short	(.L_58 - .L_57)
.L_57:
        /*006c*/ 	.word	0x00000000


	//----- nvinfo : EIATTR_CBANK_PARAM_SIZE
	.align		4
.L_58:
        /*0070*/ 	.byte	0x03, 0x19
        /*0072*/ 	.short	0x0020


	//----- nvinfo : EIATTR_PARAM_CBANK
	.align		4
        /*0074*/ 	.byte	0x04, 0x0a
        /*0076*/ 	.short	(.L_60 - .L_59)
	.align		4
.L_59:
        /*0078*/ 	.word	index@(.nv.constant0._Z4idctPfS_mm)
        /*007c*/ 	.short	0x0380
        /*007e*/ 	.short	0x0020


	//----- nvinfo : EIATTR_SW_WAR
	.align		4
.L_60:
        /*0080*/ 	.byte	0x04, 0x36
        /*0082*/ 	.short	(.L_62 - .L_61)
.L_61:
        /*0084*/ 	.word	0x00000008
.L_62:


//--------------------- .nv.info._Z3dctPfS_mm     --------------------------
	.section	.nv.info._Z3dctPfS_mm,"",@"SHT_CUDA_INFO"
	.sectionflags	@""
	.align	4


	//----- nvinfo : EIATTR_CUDA_API_VERSION
	.align		4
        /*0000*/ 	.byte	0x04, 0x37
        /*0002*/ 	.short	(.L_64 - .L_63)
.L_63:
        /*0004*/ 	.word	0x00000082


	//----- nvinfo : EIATTR_KPARAM_INFO
	.align		4
.L_64:
        /*0008*/ 	.byte	0x04, 0x17
        /*000a*/ 	.short	(.L_66 - .L_65)
.L_65:
        /*000c*/ 	.word	0x00000000
        /*0010*/ 	.short	0x0003
        /*0012*/ 	.short	0x0018
        /*0014*/ 	.byte	0x00, 0xf0, 0x21, 0x00


	//----- nvinfo : EIATTR_KPARAM_INFO
	.align		4
.L_66:
        /*0018*/ 	.byte	0x04, 0x17
        /*001a*/ 	.short	(.L_68 - .L_67)
.L_67:
        /*001c*/ 	.word	0x00000000
        /*0020*/ 	.short	0x0002
        /*0022*/ 	.short	0x0010
        /*0024*/ 	.byte	0x00, 0xf0, 0x21, 0x00


	//----- nvinfo : EIATTR_KPARAM_INFO
	.align		4
.L_68:
        /*0028*/ 	.byte	0x04, 0x17
        /*002a*/ 	.short	(.L_70 - .L_69)
.L_69:
        /*002c*/ 	.word	0x00000000
        /*0030*/ 	.short	0x0001
        /*0032*/ 	.short	0x0008
        /*0034*/ 	.byte	0x00, 0xf5, 0x21, 0x00


	//----- nvinfo : EIATTR_KPARAM_INFO
	.align		4
.L_70:
        /*0038*/ 	.byte	0x04, 0x17
        /*003a*/ 	.short	(.L_72 - .L_71)
.L_71:
        /*003c*/ 	.word	0x00000000
        /*0040*/ 	.short	0x0000
        /*0042*/ 	.short	0x0000
        /*0044*/ 	.byte	0x00, 0xf5, 0x21, 0x00


	//----- nvinfo : EIATTR_SPARSE_MMA_MASK
	.align		4
.L_72:
        /*0048*/ 	.byte	0x03, 0x50
        /*004a*/ 	.short	0x0000


	//----- nvinfo : EIATTR_MAXREG_COUNT
	.align		4
        /*004c*/ 	.byte	0x03, 0x1b
        /*004e*/ 	.short	0x00ff


	//----- nvinfo : EIATTR_NUM_BARRIERS
	.align		4
        /*0050*/ 	.byte	0x02, 0x4c
        /*0052*/ 	.byte	0x01
	.zero		1


	//----- nvinfo : EIATTR_MERCURY_ISA_VERSION
	.align		4
        /*0054*/ 	.byte	0x03, 0x5f
        /*0056*/ 	.short	0x0101


	//----- nvinfo : EIATTR_VRC_CTA_INIT_COUNT
	.align		4
        /*0058*/ 	.byte	0x02, 0x4a
	.zero		1
	.zero		1


	//----- nvinfo : EIATTR_EXIT_INSTR_OFFSETS
	.align		4
        /*005c*/ 	.byte	0x04, 0x1c
        /*005e*/ 	.short	(.L_74 - .L_73)


	//   ....[0]....
.L_73:
        /*0060*/ 	.word	0x00001370


	//   ....[1]....
        /*0064*/ 	.word	0x00001960


	//----- nvinfo : EIATTR_CRS_STACK_SIZE
	.align		4
.L_74:
        /*0068*/ 	.byte	0x04, 0x1e
        /*006a*/ 	.short	(.L_76 - .L_75)
.L_75:
        /*006c*/ 	.word	0x00000000


	//----- nvinfo : EIATTR_CBANK_PARAM_SIZE
	.align		4
.L_76:
        /*0070*/ 	.byte	0x03, 0x19
        /*0072*/ 	.short	0x0020


	//----- nvinfo : EIATTR_PARAM_CBANK
	.align		4
        /*0074*/ 	.byte	0x04, 0x0a
        /*0076*/ 	.short	(.L_78 - .L_77)
	.align		4
.L_77:
        /*0078*/ 	.word	index@(.nv.constant0._Z3dctPfS_mm)
        /*007c*/ 	.short	0x0380
        /*007e*/ 	.short	0x0020


	//----- nvinfo : EIATTR_SW_WAR
	.align		4
.L_78:
        /*0080*/ 	.byte	0x04, 0x36
        /*0082*/ 	.short	(.L_80 - .L_79)
.L_79:
        /*0084*/ 	.word	0x00000008
.L_80:


//--------------------- .nv.callgraph             --------------------------
	.section	.nv.callgraph,"",@"SHT_CUDA_CALLGRAPH"
	.align	4
	.sectionentsize	8
	.align		4
        /*0000*/ 	.word	0x00000000
	.align		4
        /*0004*/ 	.word	0xffffffff
	.align		4
        /*0008*/ 	.word	0x00000000
	.align		4
        /*000c*/ 	.word	0xfffffffe
	.align		4
        /*0010*/ 	.word	0x00000000
	.align		4
        /*0014*/ 	.word	0xfffffffd
	.align		4
        /*0018*/ 	.word	0x00000000
	.align		4
        /*001c*/ 	.word	0xfffffffc


//--------------------- .nv.constant4             --------------------------
	.section	.nv.constant4,"a",@progbits
	.align	8
	.align		8
.nv.constant4:
        /*0000*/ 	.dword	__cudart_i2opi_f


//--------------------- .text._Z5quantPfS_mmf     --------------------------
	.section	.text._Z5quantPfS_mmf,"ax",@progbits
	.align	128
        .global         _Z5quantPfS_mmf
        .type           _Z5quantPfS_mmf,@function
        .size           _Z5quantPfS_mmf,(.L_x_67 - _Z5quantPfS_mmf)
        .other          _Z5quantPfS_mmf,@"STO_CUDA_ENTRY STV_DEFAULT"
_Z5quantPfS_mmf:
.text._Z5quantPfS_mmf:
[----:B------:R-:W-:Y:S01]  /*0000*/  LDC R1, c[0x0][0x37c] ;  /* 0x0000df00ff017b82 */ /* 0x000fe20000000800 */
[----:B------:R-:W0:Y:S07]  /*0010*/  S2R R5, SR_TID.Y ;  /* 0x0000000000057919 */ /* 0x000e2e0000002200 */
[----:B------:R-:W0:Y:S01]  /*0020*/  S2UR UR4, SR_CTAID.Y ;  /* 0x00000000000479c3 */ /* 0x000e220000002600 */
[----:B------:R-:W1:Y:S01]  /*0030*/  LDCU.128 UR8, c[0x0][0x390] ;  /* 0x00007200ff0877ac */ /* 0x000e620008000c00 */
[----:B------:R-:W2:Y:S06]  /*0040*/  S2R R2, SR_TID.X ;  /* 0x0000000000027919 */ /* 0x000eac0000002100 */
[----:B------:R-:W0:Y:S08]  /*0050*/  LDC R0, c[0x0][0x364] ;  /* 0x0000d900ff007b82 */ /* 0x000e300000000800 */
[----:B------:R-:W2:Y:S08]  /*0060*/  S2UR UR5, SR_CTAID.X ;  /* 0x00000000000579c3 */ /* 0x000eb00000002500 */
[----:B------:R-:W2:Y:S01]  /*0070*/  LDC R3, c[0x0][0x360] ;  /* 0x0000d800ff037b82 */ /* 0x000ea20000000800 */
[----:B0-----:R-:W-:-:S05]  /*0080*/  IMAD R5, R0, UR4, R5 ;  /* 0x0000000400057c24 */ /* 0x001fca000f8e0205 */
[----:B-1----:R-:W-:-:S04]  /*0090*/  ISETP.GE.U32.AND P0, PT, R5, UR10, PT ;  /* 0x0000000a05007c0c */ /* 0x002fc8000bf06070 */
[----:B------:R-:W-:Y:S01]  /*00a0*/  ISETP.GE.U32.AND.EX P0, PT, RZ, UR11, PT, P0 ;  /* 0x0000000bff007c0c */ /* 0x000fe2000bf06100 */
[----:B--2---:R-:W-:-:S05]  /*00b0*/  IMAD R2, R3, UR5, R2 ;  /* 0x0000000503027c24 */ /* 0x004fca000f8e0202 */
[----:B------:R-:W-:Y:S02]  /*00c0*/  ISETP.GE.U32.AND P1, PT, R2, UR8, PT ;  /* 0x0000000802007c0c */ /* 0x000fe4000bf26070 */
[----:B------:R-:W-:-:S04]  /*00d0*/  SHF.R.S32.HI R3, RZ, 0x1f, R2 ;  /* 0x0000001fff037819 */ /* 0x000fc80000011402 */
[----:B------:R-:W-:-:S13]  /*00e0*/  ISETP.GE.U32.OR.EX P0, PT, R3, UR9, P0, P1 ;  /* 0x0000000903007c0c */ /* 0x000fda0008706510 */
[----:B------:R-:W-:Y:S05]  /*00f0*/  @P0 EXIT ;  /* 0x000000000000094d */ /* 0x000fea0003800000 */
[----:B------:R-:W0:Y:S01]  /*0100*/  LDCU.64 UR6, c[0x0][0x388] ;  /* 0x00007100ff0677ac */ /* 0x000e220008000a00 */
[C---:B------:R-:W-:Y:S01]  /*0110*/  IMAD.WIDE.U32 R2, R5.reuse, UR8, R2 ;  /* 0x0000000805027c25 */ /* 0x040fe2000f8e0002 */
[----:B------:R-:W1:Y:S03]  /*0120*/  LDCU.64 UR4, c[0x0][0x358] ;  /* 0x00006b00ff0477ac */ /* 0x000e660008000a00 */
[----:B------:R-:W-:Y:S02]  /*0130*/  IMAD R5, R5, UR9, R3 ;  /* 0x0000000905057c24 */ /* 0x000fe4000f8e0203 */
[----:B------:R-:W-:-:S03]  /*0140*/  IMAD.SHL.U32 R7, R2, 0x4, RZ ;  /* 0x0000000402077824 */ /* 0x000fc600078e00ff */
[----:B------:R-:W-:Y:S02]  /*0150*/  SHF.L.U64.HI R0, R2, 0x2, R5 ;  /* 0x0000000202007819 */ /* 0x000fe40000010205 */
[----:B0-----:R-:W-:Y:S01]  /*0160*/  IADD3 R2, P0, PT, R7, UR6, RZ ;  /* 0x0000000607027c10 */ /* 0x001fe2000ff1e0ff */
[----:B------:R-:W0:Y:S03]  /*0170*/  LDCU UR6, c[0x0][0x3a0] ;  /* 0x00007400ff0677ac */ /* 0x000e260008000800 */
[----:B------:R-:W-:-:S05]  /*0180*/  IADD3.X R3, PT, PT, R0, UR7, RZ, P0, !PT ;  /* 0x0000000700037c10 */ /* 0x000fca00087fe4ff */
[----:B-1----:R-:W0:Y:S02]  /*0190*/  LDG.E R2, desc[UR4][R2.64] ;  /* 0x0000000402027981 */ /* 0x002e24000c1e1900 */
[----:B0-----:R-:W-:-:S13]  /*01a0*/  FSETP.GT.AND P0, PT, |R2|, UR6, PT ;  /* 0x0000000602007c0b */ /* 0x001fda000bf04200 */
[----:B------:R-:W0:Y:S01]  /*01b0*/  @P0 LDC.64 R4, c[0x0][0x380] ;  /* 0x0000e000ff040b82 */ /* 0x000e220000000a00 */
[----:B------:R-:W-:Y:S01]  /*01c0*/  @P0 FADD R9, |R2|, -RZ ;  /* 0x800000ff02090221 */ /* 0x000fe20000000200 */
[----:B0-----:R-:W-:-:S05]  /*01d0*/  @P0 IADD3 R4, P1, PT, R7, R4, RZ ;  /* 0x0000000407040210 */ /* 0x001fca0007f3e0ff */
[----:B------:R-:W-:-:S05]  /*01e0*/  @P0 IMAD.X R5, R0, 0x1, R5, P1 ;  /* 0x0000000100050824 */ /* 0x000fca00008e0605 */
[----:B------:R0:W-:Y:S01]  /*01f0*/  @P0 STG.E desc[UR4][R4.64], R9 ;  /* 0x0000000904000986 */ /* 0x0001e2000c101904 */
[----:B------:R-:W-:Y:S05]  /*0200*/  @P0 EXIT ;  /* 0x000000000000094d */ /* 0x000fea0003800000 */
[----:B------:R-:W1:Y:S02]  /*0210*/  LDCU.64 UR6, c[0x0][0x380] ;  /* 0x00007000ff0677ac */ /* 0x000e640008000a00 */
[----:B-1----:R-:W-:-:S04]  /*0220*/  IADD3 R2, P0, PT, R7, UR6, RZ ;  /* 0x0000000607027c10 */ /* 0x002fc8000ff1e0ff */
[----:B------:R-:W-:-:S05]  /*0230*/  IADD3.X R3, PT, PT, R0, UR7, RZ, P0, !PT ;  /* 0x0000000700037c10 */ /* 0x000fca00087fe4ff */
[----:B------:R-:W-:Y:S01]  /*0240*/  STG.E desc[UR4][R2.64], RZ ;  /* 0x000000ff02007986 */ /* 0x000fe2000c101904 */
[----:B------:R-:W-:Y:S05]  /*0250*/  EXIT ;  /* 0x000000000000794d */ /* 0x000fea0003800000 */
.L_x_0:
[----:B------:R-:W-:-:S00]  /*0260*/  BRA `(.L_x_0) ;  /* 0xfffffffc00fc7947 */ /* 0x000fc0000383ffff */
[----:B------:R-:W-:-:S00]  /*0270*/  NOP ;  /* 0x0000000000007918 */ /* 0x000fc00000000000 */
        /* <DEDUP_REMOVED lines=8> */
.L_x_67:


//--------------------- .text._Z4idctPfS_mm       --------------------------
	.section	.text._Z4idctPfS_mm,"ax",@progbits
	.align	128
        .global         _Z4idctPfS_mm
        .type           _Z4idctPfS_mm,@function
        .size           _Z4idctPfS_mm,(.L_x_64 - _Z4idctPfS_mm)
        .other          _Z4idctPfS_mm,@"STO_CUDA_ENTRY STV_DEFAULT"
_Z4idctPfS_mm:
.text._Z4idctPfS_mm:
[----:B------:R-:W0:Y:S01]  /*0000*/  LDC R1, c[0x0][0x37c] ;  /* 0x0000df00ff017b82 */ /* 0x000e220000000800 */
[----:B------:R-:W1:Y:S01]  /*0010*/  LDCU.64 UR6, c[0x0][0x398] ;  /* 0x00007300ff0677ac */ /* 0x000e620008000a00 */
[----:B0-----:R-:W-:Y:S02]  /*0020*/  VIADD R1, R1, 0xffffffe0 ;  /* 0xffffffe001017836 */ /* 0x001fe40000000000 */
[----:B------:R-:W-:Y:S01]  /*0030*/  IMAD.MOV.U32 R2, RZ, RZ, RZ ;  /* 0x000000ffff027224 */ /* 0x000fe200078e00ff */
[----:B------:R-:W0:Y:S01]  /*0040*/  LDCU UR11, c[0x0][0x364] ;  /* 0x00006c80ff0b77ac */ /* 0x000e220008000800 */
[----:B------:R-:W2:Y:S01]  /*0050*/  LDCU.64 UR12, c[0x0][0x358] ;  /* 0x00006b00ff0c77ac */ /* 0x000ea20008000a00 */
[----:B------:R-:W3:Y:S01]  /*0060*/  LDCU UR14, c[0x0][0x360] ;  /* 0x00006c00ff0e77ac */ /* 0x000ee20008000800 */
[----:B-1----:R-:W-:-:S04]  /*0070*/  UISETP.NE.U32.AND UP0, UPT, UR6, URZ, UPT ;  /* 0x000000ff0600728c */ /* 0x002fc8000bf05070 */
[----:B------:R-:W-:-:S09]  /*0080*/  UISETP.NE.AND.EX UP0, UPT, UR7, URZ, UPT, UP0 ;  /* 0x000000ff0700728c */ /* 0x000fd2000bf05300 */
[----:B------:R-:W-:Y:S05]  /*0090*/  BRA.U !UP0, `(.L_x_1) ;  /* 0x0000001508ec7547 */ /* 0x000fea000b800000 */
[----:B------:R-:W1:Y:S01]  /*00a0*/  LDCU.64 UR4, c[0x0][0x398] ;  /* 0x00007300ff0477ac */ /* 0x000e620008000a00 */
[----:B------:R-:W-:Y:S01]  /*00b0*/  IMAD.MOV.U32 R2, RZ, RZ, 0x1 ;  /* 0x00000001ff027424 */ /* 0x000fe200078e00ff */
[----:B------:R-:W0:Y:S01]  /*00c0*/  S2R R0, SR_CTAID.Y ;  /* 0x0000000000007919 */ /* 0x000e220000002600 */
[----:B-1----:R-:W1:Y:S01]  /*00d0*/  I2F.F64.U64 R12, UR4 ;  /* 0x00000004000c7d12 */ /* 0x002e620008301800 */
[----:B------:R-:W-:Y:S01]  /*00e0*/  UMOV UR4, 0x54442d11 ;  /* 0x54442d1100047882 */ /* 0x000fe20000000000 */
[----:B------:R-:W-:-:S06]  /*00f0*/  UMOV UR5, 0x400921fb ;  /* 0x400921fb00057882 */ /* 0x000fcc0000000000 */
[----:B-1----:R-:W1:Y:S02]  /*0100*/  MUFU.RCP64H R3, R13 ;  /* 0x0000000d00037308 */ /* 0x002e640000001800 */
[----:B-1----:R-:W-:-:S08]  /*0110*/  DFMA R4, -R12, R2, 1 ;  /* 0x3ff000000c04742b */ /* 0x002fd00000000102 */
[----:B------:R-:W-:-:S08]  /*0120*/  DFMA R4, R4, R4, R4 ;  /* 0x000000040404722b */ /* 0x000fd00000000004 */
[----:B------:R-:W-:Y:S01]  /*0130*/  DFMA R4, R2, R4, R2 ;  /* 0x000000040204722b */ /* 0x000fe20000000002 */
[----:B------:R-:W0:Y:S07]  /*0140*/  S2R R3, SR_TID.Y ;  /* 0x0000000000037919 */ /* 0x000e2e0000002200 */
[----:B------:R-:W-:-:S08]  /*0150*/  DFMA R6, -R12, R4, 1 ;  /* 0x3ff000000c06742b */ /* 0x000fd00000000104 */
[----:B------:R-:W-:Y:S01]  /*0160*/  DFMA R6, R4, R6, R4 ;  /* 0x000000060406722b */ /* 0x000fe20000000004 */
[----:B------:R-:W3:Y:S01]  /*0170*/  S2R R4, SR_TID.X ;  /* 0x0000000000047919 */ /* 0x000ee20000002100 */
[----:B------:R-:W3:Y:S06]  /*0180*/  S2R R5, SR_CTAID.X ;  /* 0x0000000000057919 */ /* 0x000eec0000002500 */
[----:B------:R-:W-:-:S08]  /*0190*/  DMUL R8, R6, UR4 ;  /* 0x0000000406087c28 */ /* 0x000fd00008000000 */
[----:B------:R-:W-:Y:S01]  /*01a0*/  DFMA R10, -R12, R8, UR4 ;  /* 0x000000040c0a7e2b */ /* 0x000fe20008000108 */
[----:B------:R-:W1:Y:S01]  /*01b0*/  LDCU.64 UR4, c[0x0][0x390] ;  /* 0x00007200ff0477ac */ /* 0x000e620008000a00 */
[----:B0-----:R-:W-:-:S06]  /*01c0*/  IMAD R0, R0, UR11, R3 ;  /* 0x0000000b00007c24 */ /* 0x001fcc000f8e0203 */
[----:B------:R-:W-:Y:S01]  /*01d0*/  DFMA R8, R6, R10, R8 ;  /* 0x0000000a0608722b */ /* 0x000fe20000000008 */
[----:B------:R-:W0:Y:S09]  /*01e0*/  I2F.F64.U32 R6, R0 ;  /* 0x0000000000067312 */ /* 0x000e320000201800 */
[----:B------:R-:W-:Y:S01]  /*01f0*/  FFMA R2, RZ, R13, R9 ;  /* 0x0000000dff027223 */ /* 0x000fe20000000009 */
[----:B-1----:R-:W1:Y:S04]  /*0200*/  I2F.F64.U64 R10, UR4 ;  /* 0x00000004000a7d12 */ /* 0x002e680008301800 */
[----:B------:R-:W-:Y:S01]  /*0210*/  FSETP.GT.AND P0, PT, |R2|, 1.469367938527859385e-39, PT ;  /* 0x001000000200780b */ /* 0x000fe20003f04200 */
[----:B---3--:R-:W-:Y:S01]  /*0220*/  IMAD R2, R5, UR14, R4 ;  /* 0x0000000e05027c24 */ /* 0x008fe2000f8e0204 */
[----:B0-----:R-:W-:-:S11]  /*0230*/  DADD R6, R6, 0.5 ;  /* 0x3fe0000006067429 */ /* 0x001fd60000000000 */
[----:B-1----:R-:W-:Y:S05]  /*0240*/  @P0 BRA `(.L_x_2) ;  /* 0x0000000000200947 */ /* 0x002fea0003800000 */
[----:B------:R-:W-:Y:S01]  /*0250*/  IMAD.MOV.U32 R16, RZ, RZ, 0x54442d11 ;  /* 0x54442d11ff107424 */ /* 0x000fe200078e00ff */
[----:B------:R-:W-:Y:S01]  /*0260*/  MOV R0, 0x2b0 ;  /* 0x000002b000007802 */ /* 0x000fe20000000f00 */
[----:B------:R-:W-:Y:S02]  /*0270*/  IMAD.MOV.U32 R17, RZ, RZ, 0x400921fb ;  /* 0x400921fbff117424 */ /* 0x000fe400078e00ff */
[----:B------:R-:W-:Y:S02]  /*0280*/  IMAD.MOV.U32 R14, RZ, RZ, R12 ;  /* 0x000000ffff0e7224 */ /* 0x000fe400078e000c */
[----:B------:R-:W-:-:S07]  /*0290*/  IMAD.MOV.U32 R19, RZ, RZ, R13 ;  /* 0x000000ffff137224 */ /* 0x000fce00078e000d */
[----:B--2---:R-:W-:Y:S05]  /*02a0*/  CALL.REL.NOINC `($__internal_0_$__cuda_sm20_div_rn_f64_full) ;  /* 0x0000001400c07944 */ /* 0x004fea0003c00000 */
[----:B------:R-:W-:Y:S01]  /*02b0*/  IMAD.MOV.U32 R8, RZ, RZ, R16 ;  /* 0x000000ffff087224 */ /* 0x000fe200078e0010 */
[----:B------:R-:W-:-:S07]  /*02c0*/  MOV R9, R17 ;  /* 0x0000001100097202 */ /* 0x000fce0000000f00 */
.L_x_2:
[----:B------:R-:W0:Y:S01]  /*02d0*/  MUFU.RCP64H R15, R11 ;  /* 0x0000000b000f7308 */ /* 0x000e220000001800 */
[----:B------:R-:W-:Y:S01]  /*02e0*/  IMAD.MOV.U32 R14, RZ, RZ, 0x1 ;  /* 0x00000001ff0e7424 */ /* 0x000fe200078e00ff */
[----:B------:R-:W-:Y:S01]  /*02f0*/  UMOV UR4, 0x54442d11 ;  /* 0x54442d1100047882 */ /* 0x000fe20000000000 */
[----:B------:R-:W-:Y:S01]  /*0300*/  UMOV UR5, 0x400921fb ;  /* 0x400921fb00057882 */ /* 0x000fe20000000000 */
[----:B------:R-:W-:-:S06]  /*0310*/  DMUL R8, R6, R8 ;  /* 0x0000000806087228 */ /* 0x000fcc0000000000 */
[----:B------:R-:W-:Y:S01]  /*0320*/  F2F.F32.F64 R5, R8 ;  /* 0x0000000800057310 */ /* 0x000fe20000301000 */
[----:B0-----:R-:W-:-:S08]  /*0330*/  DFMA R16, R14, -R10, 1 ;  /* 0x3ff000000e10742b */ /* 0x001fd0000000080a */
[----:B------:R-:W-:-:S08]  /*0340*/  DFMA R16, R16, R16, R16 ;  /* 0x000000101010722b */ /* 0x000fd00000000010 */
[----:B------:R-:W-:-:S08]  /*0350*/  DFMA R16, R14, R16, R14 ;  /* 0x000000100e10722b */ /* 0x000fd0000000000e */
[----:B------:R-:W-:-:S08]  /*0360*/  DFMA R14, R16, -R10, 1 ;  /* 0x3ff00000100e742b */ /* 0x000fd0000000080a */
[----:B------:R-:W-:-:S08]  /*0370*/  DFMA R14, R16, R14, R16 ;  /* 0x0000000e100e722b */ /* 0x000fd00000000010 */
[----:B------:R-:W-:-:S08]  /*0380*/  DMUL R16, R14, UR4 ;  /* 0x000000040e107c28 */ /* 0x000fd00008000000 */
[----:B------:R-:W-:-:S08]  /*0390*/  DFMA R18, R16, -R10, UR4 ;  /* 0x0000000410127e2b */ /* 0x000fd0000800080a */
[----:B------:R-:W-:Y:S01]  /*03a0*/  DFMA R14, R14, R18, R16 ;  /* 0x000000120e0e722b */ /* 0x000fe20000000010 */
[----:B------:R-:W0:Y:S09]  /*03b0*/  I2F.F64 R16, R2 ;  /* 0x0000000200107312 */ /* 0x000e320000201c00 */
[----:B------:R-:W-:-:S05]  /*03c0*/  FFMA R0, RZ, R11, R15 ;  /* 0x0000000bff007223 */ /* 0x000fca000000000f */
[----:B------:R-:W-:Y:S01]  /*03d0*/  FSETP.GT.AND P0, PT, |R0|, 1.469367938527859385e-39, PT ;  /* 0x001000000000780b */ /* 0x000fe20003f04200 */
[----:B0-----:R-:W-:-:S12]  /*03e0*/  DADD R6, R16, 0.5 ;  /* 0x3fe0000010067429 */ /* 0x001fd80000000000 */
[----:B------:R-:W-:Y:S05]  /*03f0*/  @P0 BRA `(.L_x_3) ;  /* 0x0000000000200947 */ /* 0x000fea0003800000 */
[----:B------:R-:W-:Y:S01]  /*0400*/  IMAD.MOV.U32 R16, RZ, RZ, 0x54442d11 ;  /* 0x54442d11ff107424 */ /* 0x000fe200078e00ff */
[----:B------:R-:W-:Y:S01]  /*0410*/  MOV R0, 0x460 ;  /* 0x0000046000007802 */ /* 0x000fe20000000f00 */
[----:B------:R-:W-:Y:S02]  /*0420*/  IMAD.MOV.U32 R17, RZ, RZ, 0x400921fb ;  /* 0x400921fbff117424 */ /* 0x000fe400078e00ff */
[----:B------:R-:W-:Y:S02]  /*0430*/  IMAD.MOV.U32 R14, RZ, RZ, R10 ;  /* 0x000000ffff0e7224 */ /* 0x000fe400078e000a */
[----:B------:R-:W-:-:S07]  /*0440*/  IMAD.MOV.U32 R19, RZ, RZ, R11 ;  /* 0x000000ffff137224 */ /* 0x000fce00078e000b */
[----:B--2---:R-:W-:Y:S05]  /*0450*/  CALL.REL.NOINC `($__internal_0_$__cuda_sm20_div_rn_f64_full) ;  /* 0x0000001400547944 */ /* 0x004fea0003c00000 */
[----:B------:R-:W-:Y:S02]  /*0460*/  IMAD.MOV.U32 R14, RZ, RZ, R16 ;  /* 0x000000ffff0e7224 */ /* 0x000fe400078e0010 */
[----:B------:R-:W-:-:S07]  /*0470*/  IMAD.MOV.U32 R15, RZ, RZ, R17 ;  /* 0x000000ffff0f7224 */ /* 0x000fce00078e0011 */
.L_x_3:
[----:B------:R-:W-:Y:S01]  /*0480*/  DMUL R6, R6, R14 ;  /* 0x0000000e06067228 */ /* 0x000fe20000000000 */
[----:B------:R-:W-:Y:S01]  /*0490*/  MOV R2, RZ ;  /* 0x000000ff00027202 */ /* 0x000fe20000000f00 */
[----:B------:R-:W-:-:S08]  /*04a0*/  UMOV UR4, URZ ;  /* 0x000000ff00047c82 */ /* 0x000fd00008000000 */
[----:B------:R0:W1:Y:S02]  /*04b0*/  F2F.F32.F64 R6, R6 ;  /* 0x0000000600067310 */ /* 0x0000640000301000 */
.L_x_22:
[----:B------:R-:W3:Y:S02]  /*04c0*/  LDCU.64 UR6, c[0x0][0x390] ;  /* 0x00007200ff0677ac */ /* 0x000ee40008000a00 */
[----:B---3--:R-:W-:-:S04]  /*04d0*/  UISETP.NE.U32.AND UP0, UPT, UR6, URZ, UPT ;  /* 0x000000ff0600728c */ /* 0x008fc8000bf05070 */
[----:B------:R-:W-:-:S09]  /*04e0*/  UISETP.NE.AND.EX UP0, UPT, UR7, URZ, UPT, UP0 ;  /* 0x000000ff0700728c */ /* 0x000fd2000bf05300 */
[----:B------:R-:W-:Y:S05]  /*04f0*/  BRA.U !UP0, `(.L_x_4) ;  /* 0x0000001108bc7547 */ /* 0x000fea000b800000 */
[----:B------:R-:W-:-:S05]  /*0500*/  UMOV UR5, URZ ;  /* 0x000000ff00057c82 */ /* 0x000fca0008000000 */
.L_x_21:
[----:B------:R-:W3:Y:S01]  /*0510*/  LDCU.128 UR16, c[0x0][0x390] ;  /* 0x00007200ff1077ac */ /* 0x000ee20008000c00 */
[----:B------:R-:W-:Y:S01]  /*0520*/  VIADD R8, R4, UR5 ;  /* 0x0000000504087c36 */ /* 0x000fe20008000000 */
[----:B------:R-:W-:Y:S01]  /*0530*/  BSSY.RECONVERGENT B0, `(.L_x_5) ;  /* 0x0000017000007945 */ /* 0x000fe20003800200 */
[----:B0-----:R-:W-:-:S03]  /*0540*/  VIADD R7, R3, UR4 ;  /* 0x0000000403077c36 */ /* 0x001fc60008000000 */
[----:B---3--:R-:W-:Y:S02]  /*0550*/  ISETP.GE.U32.AND P0, PT, R8, UR16, PT ;  /* 0x0000001008007c0c */ /* 0x008fe4000bf06070 */
[----:B------:R-:W-:Y:S02]  /*0560*/  ISETP.GE.U32.AND P1, PT, R7, UR18, PT ;  /* 0x0000001207007c0c */ /* 0x000fe4000bf26070 */
[----:B------:R-:W-:-:S04]  /*0570*/  ISETP.GE.U32.AND.EX P0, PT, RZ, UR17, PT, P0 ;  /* 0x00000011ff007c0c */ /* 0x000fc8000bf06100 */
[----:B------:R-:W-:-:S13]  /*0580*/  ISETP.GE.U32.OR.EX P0, PT, RZ, UR19, P0, P1 ;  /* 0x00000013ff007c0c */ /* 0x000fda0008706510 */
[----:B------:R-:W-:Y:S05]  /*0590*/  @P0 BRA `(.L_x_6) ;  /* 0x0000000000400947 */ /* 0x000fea0003800000 */
[----:B------:R-:W0:Y:S01]  /*05a0*/  LDCU.64 UR6, c[0x0][0x388] ;  /* 0x00007100ff0677ac */ /* 0x000e220008000a00 */
[----:B------:R-:W-:Y:S02]  /*05b0*/  SHF.R.S32.HI R0, RZ, 0x1f, R7 ;  /* 0x0000001fff007819 */ /* 0x000fe40000011407 */
[----:B------:R-:W-:-:S03]  /*05c0*/  SHF.R.S32.HI R9, RZ, 0x1f, R8 ;  /* 0x0000001fff097819 */ /* 0x000fc60000011408 */
[----:B------:R-:W-:Y:S02]  /*05d0*/  IMAD R0, R0, UR16, RZ ;  /* 0x0000001000007c24 */ /* 0x000fe4000f8e02ff */
[----:B------:R-:W-:-:S04]  /*05e0*/  IMAD.WIDE.U32 R8, R7, UR16, R8 ;  /* 0x0000001007087c25 */ /* 0x000fc8000f8e0008 */
[----:B------:R-:W-:-:S04]  /*05f0*/  IMAD R7, R7, UR17, R0 ;  /* 0x0000001107077c24 */ /* 0x000fc8000f8e0200 */
[----:B------:R-:W-:Y:S01]  /*0600*/  IMAD.IADD R7, R9, 0x1, R7 ;  /* 0x0000000109077824 */ /* 0x000fe200078e0207 */
[----:B0-----:R-:W-:-:S04]  /*0610*/  LEA R14, P0, R8, UR6, 0x2 ;  /* 0x00000006080e7c11 */ /* 0x001fc8000f8010ff */
[----:B------:R-:W-:-:S05]  /*0620*/  LEA.HI.X R15, R8, UR7, R7, 0x2, P0 ;  /* 0x00000007080f7c11 */ /* 0x000fca00080f1407 */
[----:B--2---:R-:W2:Y:S01]  /*0630*/  LDG.E R14, desc[UR12][R14.64] ;  /* 0x0000000c0e0e7981 */ /* 0x004ea2000c1e1900 */
[----:B------:R-:W0:Y:S01]  /*0640*/  S2UR UR7, SR_CgaCtaId ;  /* 0x00000000000779c3 */ /* 0x000e220000008800 */
[----:B------:R-:W-:Y:S02]  /*0650*/  UMOV UR6, 0x400 ;  /* 0x0000040000067882 */ /* 0x000fe40000000000 */
[----:B0-----:R-:W-:-:S06]  /*0660*/  ULEA UR6, UR7, UR6, 0x18 ;  /* 0x0000000607067291 */ /* 0x001fcc000f8ec0ff */
[----:B------:R-:W-:-:S05]  /*0670*/  LEA R0, R4, UR6, 0x6 ;  /* 0x0000000604007c11 */ /* 0x000fca000f8e30ff */
[----:B------:R-:W-:-:S05]  /*0680*/  IMAD R7, R3, 0x4, R0 ;  /* 0x0000000403077824 */ /* 0x000fca00078e0200 */
[----:B--2---:R0:W-:Y:S02]  /*0690*/  STS [R7], R14 ;  /* 0x0000000e07007388 */ /* 0x0041e40000000800 */
.L_x_6:
[----:B--2---:R-:W-:Y:S05]  /*06a0*/  BSYNC.RECONVERGENT B0 ;  /* 0x0000000000007941 */ /* 0x004fea0003800200 */
.L_x_5:
[----:B------:R-:W-:Y:S06]  /*06b0*/  BAR.SYNC.DEFER_BLOCKING 0x0 ;  /* 0x0000000000007b1d */ /* 0x000fec0000010000 */
[----:B------:R-:W-:-:S05]  /*06c0*/  UMOV UR6, URZ ;  /* 0x000000ff00067c82 */ /* 0x000fca0008000000 */
.L_x_20:
[----:B------:R-:W0:Y:S01]  /*06d0*/  MUFU.RCP64H R9, R13 ;  /* 0x0000000d00097308 */ /* 0x000e220000001800 */
[----:B------:R-:W-:Y:S02]  /*06e0*/  IMAD.MOV.U32 R8, RZ, RZ, 0x1 ;  /* 0x00000001ff087424 */ /* 0x000fe400078e00ff */
[----:B------:R-:W-:Y:S02]  /*06f0*/  IMAD R0, RZ, RZ, -UR4 ;  /* 0x80000004ff007e24 */ /* 0x000fe4000f8e02ff */
[----:B------:R-:W-:-:S03]  /*0700*/  IMAD.MOV.U32 R16, RZ, RZ, 0x3ff00000 ;  /* 0x3ff00000ff107424 */ /* 0x000fc600078e00ff */
[----:B------:R-:W-:-:S04]  /*0710*/  ISETP.NE.AND P0, PT, R0, UR6, PT ;  /* 0x0000000600007c0c */ /* 0x000fc8000bf05270 */
[----:B------:R-:W-:Y:S02]  /*0720*/  FSEL R17, R16, 2, !P0 ;  /* 0x4000000010117808 */ /* 0x000fe40004000000 */
[----:B------:R-:W-:Y:S02]  /*0730*/  MOV R16, RZ ;  /* 0x000000ff00107202 */ /* 0x000fe40000000f00 */
[----:B------:R-:W-:Y:S01]  /*0740*/  FSETP.GEU.AND P1, PT, |R17|, 6.5827683646048100446e-37, PT ;  /* 0x036000001100780b */ /* 0x000fe20003f2e200 */
[----:B0-----:R-:W-:-:S08]  /*0750*/  DFMA R14, -R12, R8, 1 ;  /* 0x3ff000000c0e742b */ /* 0x001fd00000000108 */
[----:B------:R-:W-:-:S08]  /*0760*/  DFMA R14, R14, R14, R14 ;  /* 0x0000000e0e0e722b */ /* 0x000fd0000000000e */
[----:B------:R-:W-:-:S08]  /*0770*/  DFMA R14, R8, R14, R8 ;  /* 0x0000000e080e722b */ /* 0x000fd00000000008 */
[----:B------:R-:W-:-:S08]  /*0780*/  DFMA R8, -R12, R14, 1 ;  /* 0x3ff000000c08742b */ /* 0x000fd0000000010e */
[----:B------:R-:W-:-:S08]  /*0790*/  DFMA R18, R14, R8, R14 ;  /* 0x000000080e12722b */ /* 0x000fd0000000000e */
[----:B------:R-:W-:-:S08]  /*07a0*/  DMUL R8, R18, R16 ;  /* 0x0000001012087228 */ /* 0x000fd00000000000 */
[----:B------:R-:W-:-:S08]  /*07b0*/  DFMA R14, -R12, R8, R16 ;  /* 0x000000080c0e722b */ /* 0x000fd00000000110 */
[----:B------:R-:W-:-:S10]  /*07c0*/  DFMA R8, R18, R14, R8 ;  /* 0x0000000e1208722b */ /* 0x000fd40000000008 */
[----:B------:R-:W-:-:S05]  /*07d0*/  FFMA R0, RZ, R13, R9 ;  /* 0x0000000dff007223 */ /* 0x000fca0000000009 */
[----:B------:R-:W-:-:S13]  /*07e0*/  FSETP.GT.AND P0, PT, |R0|, 1.469367938527859385e-39, PT ;  /* 0x001000000000780b */ /* 0x000fda0003f04200 */
[----:B------:R-:W-:Y:S05]  /*07f0*/  @P0 BRA P1, `(.L_x_7) ;  /* 0x00000000001c0947 */ /* 0x000fea0000800000 */
[----:B------:R-:W-:Y:S01]  /*0800*/  IMAD.MOV.U32 R16, RZ, RZ, RZ ;  /* 0x000000ffff107224 */ /* 0x000fe200078e00ff */
[----:B------:R-:W-:Y:S01]  /*0810*/  MOV R0, 0x850 ;  /* 0x0000085000007802 */ /* 0x000fe20000000f00 */
[----:B------:R-:W-:Y:S02]  /*0820*/  IMAD.MOV.U32 R14, RZ, RZ, R12 ;  /* 0x000000ffff0e7224 */ /* 0x000fe400078e000c */
[----:B------:R-:W-:-:S07]  /*0830*/  IMAD.MOV.U32 R19, RZ, RZ, R13 ;  /* 0x000000ffff137224 */ /* 0x000fce00078e000d */
[----:B-1----:R-:W-:Y:S05]  /*0840*/  CALL.REL.NOINC `($__internal_0_$__cuda_sm20_div_rn_f64_full) ;  /* 0x0000001000587944 */ /* 0x002fea0003c00000 */
[----:B------:R-:W-:Y:S02]  /*0850*/  IMAD.MOV.U32 R8, RZ, RZ, R16 ;  /* 0x000000ffff087224 */ /* 0x000fe400078e0010 */
[----:B------:R-:W-:-:S07]  /*0860*/  IMAD.MOV.U32 R9, RZ, RZ, R17 ;  /* 0x000000ffff097224 */ /* 0x000fce00078e0011 */
.L_x_7:
[----:B------:R-:W0:Y:S02]  /*0870*/  F2F.F32.F64 R14, R8 ;  /* 0x00000008000e7310 */ /* 0x000e240000301000 */
[----:B0-----:R-:W-:-:S06]  /*0880*/  VIADD R0, R14, 0xf3000000 ;  /* 0xf30000000e007836 */ /* 0x001fcc0000000000 */
[----:B------:R0:W2:Y:S01]  /*0890*/  MUFU.RSQ R15, R14 ;  /* 0x0000000e000f7308 */ /* 0x0000a20000001400 */
[----:B------:R-:W-:-:S13]  /*08a0*/  ISETP.GT.U32.AND P0, PT, R0, 0x727fffff, PT ;  /* 0x727fffff0000780c */ /* 0x000fda0003f04070 */
[----:B0-----:R-:W-:Y:S05]  /*08b0*/  @!P0 BRA `(.L_x_8) ;  /* 0x0000000000148947 */ /* 0x001fea0003800000 */
[----:B------:R-:W-:Y:S01]  /*08c0*/  IMAD.MOV.U32 R0, RZ, RZ, R14 ;  /* 0x000000ffff007224 */ /* 0x000fe200078e000e */
[----:B------:R-:W-:-:S07]  /*08d0*/  MOV R16, 0x8f0 ;  /* 0x000008f000107802 */ /* 0x000fce0000000f00 */
[----:B-12---:R-:W-:Y:S05]  /*08e0*/  CALL.REL.NOINC `($__internal_1_$__cuda_sm20_sqrt_rn_f32_slowpath) ;  /* 0x0000001400a47944 */ /* 0x006fea0003c00000 */
[----:B------:R-:W-:Y:S01]  /*08f0*/  MOV R7, R0 ;  /* 0x0000000000077202 */ /* 0x000fe20000000f00 */
[----:B------:R-:W-:Y:S06]  /*0900*/  BRA `(.L_x_9) ;  /* 0x0000000000107947 */ /* 0x000fec0003800000 */
.L_x_8:
[----:B--2---:R-:W-:Y:S01]  /*0910*/  FMUL.FTZ R7, R14, R15 ;  /* 0x0000000f0e077220 */ /* 0x004fe20000410000 */
[----:B------:R-:W-:-:S03]  /*0920*/  FMUL.FTZ R8, R15, 0.5 ;  /* 0x3f0000000f087820 */ /* 0x000fc60000410000 */
[----:B------:R-:W-:-:S04]  /*0930*/  FFMA R0, -R7, R7, R14 ;  /* 0x0000000707007223 */ /* 0x000fc8000000010e */
[----:B------:R-:W-:-:S07]  /*0940*/  FFMA R7, R0, R8, R7 ;  /* 0x0000000800077223 */ /* 0x000fce0000000007 */
.L_x_9:
[----:B------:R-:W-:Y:S01]  /*0950*/  UIADD3 UR7, UPT, UPT, UR6, UR4, URZ ;  /* 0x0000000406077290 */ /* 0x000fe2000fffe0ff */
[----:B------:R-:W0:Y:S05]  /*0960*/  S2UR UR8, SR_CgaCtaId ;  /* 0x00000000000879c3 */ /* 0x000e2a0000008800 */
[----:B------:R-:W-:Y:S01]  /*0970*/  I2FP.F32.S32 R8, UR7 ;  /* 0x0000000700087c45 */ /* 0x000fe20008201400 */
[----:B------:R-:W-:-:S04]  /*0980*/  UMOV UR7, 0x400 ;  /* 0x0000040000077882 */ /* 0x000fc80000000000 */
[----:B------:R-:W-:-:S04]  /*0990*/  FMUL R8, R5, R8 ;  /* 0x0000000805087220 */ /* 0x000fc80000400000 */
[C---:B------:R-:W-:Y:S01]  /*09a0*/  FMUL R0, R8.reuse, 0.63661974668502807617 ;  /* 0x3f22f98308007820 */ /* 0x040fe20000400000 */
[----:B------:R-:W-:Y:S01]  /*09b0*/  SHF.R.U32.HI R28, RZ, 0x17, R8 ;  /* 0x00000017ff1c7819 */ /* 0x000fe20000011608 */
[C---:B------:R-:W-:Y:S01]  /*09c0*/  IMAD.SHL.U32 R29, R8.reuse, 0x100, RZ ;  /* 0x00000100081d7824 */ /* 0x040fe200078e00ff */
[----:B------:R-:W-:Y:S02]  /*09d0*/  FSETP.GE.AND P0, PT, |R8|, 105615, PT ;  /* 0x47ce47800800780b */ /* 0x000fe40003f06200 */
[C---:B------:R-:W-:Y:S01]  /*09e0*/  LOP3.LUT R15, R28.reuse, 0xe0, RZ, 0xc0, !PT ;  /* 0x000000e01c0f7812 */ /* 0x040fe200078ec0ff */
[----:B------:R-:W2:Y:S01]  /*09f0*/  F2I.NTZ R0, R0 ;  /* 0x0000000000007305 */ /* 0x000ea20000203100 */
[----:B------:R-:W-:Y:S02]  /*0a00*/  LOP3.LUT R28, R28, 0x1f, RZ, 0xc0, !PT ;  /* 0x0000001f1c1c7812 */ /* 0x000fe400078ec0ff */
[----:B------:R-:W-:Y:S01]  /*0a10*/  FSETP.EQ.OR P1, PT, |R8|, +INF , !P0 ;  /* 0x7f8000000800780b */ /* 0x000fe20004722600 */
[----:B------:R-:W-:Y:S01]  /*0a20*/  VIADD R15, R15, 0xffffff80 ;  /* 0xffffff800f0f7836 */ /* 0x000fe20000000000 */
[----:B0-----:R-:W-:Y:S01]  /*0a30*/  ULEA UR7, UR8, UR7, 0x18 ;  /* 0x0000000708077291 */ /* 0x001fe2000f8ec0ff */
[----:B------:R-:W-:-:S02]  /*0a40*/  LOP3.LUT R29, R29, 0x80000000, RZ, 0xfc, !PT ;  /* 0x800000001d1d7812 */ /* 0x000fc400078efcff */
[----:B------:R-:W-:Y:S01]  /*0a50*/  IADD3 R31, PT, PT, -R28, 0x20, RZ ;  /* 0x000000201c1f7810 */ /* 0x000fe20007ffe1ff */
[----:B------:R-:W-:Y:S01]  /*0a60*/  ULEA UR10, UR6, UR7, 0x6 ;  /* 0x00000007060a7291 */ /* 0x000fe2000f8e30ff */
[----:B------:R-:W-:Y:S02]  /*0a70*/  SHF.R.U32.HI R32, RZ, 0x5, R15 ;  /* 0x00000005ff207819 */ /* 0x000fe4000001160f */
[----:B------:R-:W-:Y:S01]  /*0a80*/  UMOV UR7, URZ ;  /* 0x000000ff00077c82 */ /* 0x000fe20008000000 */
[----:B--2---:R-:W-:Y:S02]  /*0a90*/  I2FP.F32.S32 R9, R0 ;  /* 0x0000000000097245 */ /* 0x004fe40000201400 */
[----:B------:R-:W-:Y:S01]  /*0aa0*/  IMAD R32, R32, -0x4, R1 ;  /* 0xfffffffc20207824 */ /* 0x000fe200078e0201 */
[----:B------:R-:W-:Y:S02]  /*0ab0*/  SEL R30, R0, RZ, !P0 ;  /* 0x000000ff001e7207 */ /* 0x000fe40004000000 */
[----:B------:R-:W-:-:S04]  /*0ac0*/  FFMA R14, R9, -1.5707962512969970703, R8 ;  /* 0xbfc90fda090e7823 */ /* 0x000fc80000000008 */
[----:B------:R-:W-:-:S04]  /*0ad0*/  FFMA R14, R9, -7.5497894158615963534e-08, R14 ;  /* 0xb3a22168090e7823 */ /* 0x000fc8000000000e */
[----:B------:R-:W-:Y:S01]  /*0ae0*/  FFMA R9, R9, -5.3903029534742383927e-15, R14 ;  /* 0xa7c234c509097823 */ /* 0x000fe2000000000e */
[----:B------:R-:W-:-:S07]  /*0af0*/  @P0 FMUL R9, RZ, R8 ;  /* 0x00000008ff090220 */ /* 0x000fce0000400000 */
.L_x_19:
[----:B------:R-:W-:Y:S01]  /*0b00*/  UIADD3 UR9, UPT, UPT, UR7, UR5, URZ ;  /* 0x0000000507097290 */ /* 0x000fe2000fffe0ff */
[----:B------:R-:W-:Y:S01]  /*0b10*/  BSSY.RECONVERGENT B0, `(.L_x_10) ;  /* 0x0000044000007945 */ /* 0x000fe20003800200 */
[----:B------:R-:W-:-:S04]  /*0b20*/  ULEA UR8, UR7, UR10, 0x2 ;  /* 0x0000000a07087291 */ /* 0x000fc8000f8e10ff */
[----:B------:R-:W-:-:S05]  /*0b30*/  I2FP.F32.S32 R19, UR9 ;  /* 0x0000000900137c45 */ /* 0x000fca0008201400 */
[----:B-1----:R-:W-:Y:S01]  /*0b40*/  FMUL R19, R6, R19 ;  /* 0x0000001306137220 */ /* 0x002fe20000400000 */
[----:B------:R-:W0:Y:S03]  /*0b50*/  LDS R33, [UR8] ;  /* 0x00000008ff217984 */ /* 0x000e260008000800 */
[C---:B------:R-:W-:Y:S01]  /*0b60*/  FMUL R22, R19.reuse, 0.63661974668502807617 ;  /* 0x3f22f98313167820 */ /* 0x040fe20000400000 */
[----:B------:R-:W-:-:S05]  /*0b70*/  FSETP.GE.AND P0, PT, |R19|, 105615, PT ;  /* 0x47ce47801300780b */ /* 0x000fca0003f06200 */
[----:B------:R-:W1:Y:S02]  /*0b80*/  F2I.NTZ R22, R22 ;  /* 0x0000001600167305 */ /* 0x000e640000203100 */
[----:B-1----:R-:W-:-:S05]  /*0b90*/  I2FP.F32.S32 R0, R22 ;  /* 0x0000001600007245 */ /* 0x002fca0000201400 */
[----:B------:R-:W-:-:S04]  /*0ba0*/  FFMA R15, R0, -1.5707962512969970703, R19 ;  /* 0xbfc90fda000f7823 */ /* 0x000fc80000000013 */
[----:B------:R-:W-:-:S04]  /*0bb0*/  FFMA R15, R0, -7.5497894158615963534e-08, R15 ;  /* 0xb3a22168000f7823 */ /* 0x000fc8000000000f */
[----:B------:R-:W-:Y:S01]  /*0bc0*/  FFMA R0, R0, -5.3903029534742383927e-15, R15 ;  /* 0xa7c234c500007823 */ /* 0x000fe2000000000f */
[----:B------:R-:W-:Y:S06]  /*0bd0*/  @!P0 BRA `(.L_x_11) ;  /* 0x0000000000dc8947 */ /* 0x000fec0003800000 */
[----:B------:R-:W-:-:S13]  /*0be0*/  FSETP.NEU.AND P0, PT, |R19|, +INF , PT ;  /* 0x7f8000001300780b */ /* 0x000fda0003f0d200 */
[----:B------:R-:W-:Y:S01]  /*0bf0*/  @!P0 FMUL R0, RZ, R19 ;  /* 0x00000013ff008220 */ /* 0x000fe20000400000 */
[----:B------:R-:W-:Y:S01]  /*0c00*/  @!P0 IMAD.MOV.U32 R22, RZ, RZ, RZ ;  /* 0x000000ffff168224 */ /* 0x000fe200078e00ff */
[----:B------:R-:W-:Y:S06]  /*0c10*/  @!P0 BRA `(.L_x_11) ;  /* 0x0000000000cc8947 */ /* 0x000fec0003800000 */
[----:B------:R-:W-:Y:S01]  /*0c20*/  IMAD.SHL.U32 R14, R19, 0x100, RZ ;  /* 0x00000100130e7824 */ /* 0x000fe200078e00ff */
[----:B------:R-:W1:Y:S01]  /*0c30*/  LDCU.64 UR16, c[0x4][URZ] ;  /* 0x01000000ff1077ac */ /* 0x000e620008000a00 */
[----:B------:R-:W-:Y:S02]  /*0c40*/  IMAD.MOV.U32 R18, RZ, RZ, RZ ;  /* 0x000000ffff127224 */ /* 0x000fe400078e00ff */
[----:B------:R-:W-:Y:S01]  /*0c50*/  IMAD.MOV.U32 R0, RZ, RZ, R1 ;  /* 0x000000ffff007224 */ /* 0x000fe200078e0001 */
[----:B------:R-:W-:Y:S01]  /*0c60*/  LOP3.LUT R23, R14, 0x80000000, RZ, 0xfc, !PT ;  /* 0x800000000e177812 */ /* 0x000fe200078efcff */
[----:B------:R-:W-:Y:S01]  /*0c70*/  UMOV UR9, URZ ;  /* 0x000000ff00097c82 */ /* 0x000fe20008000000 */
[----:B------:R-:W-:-:S05]  /*0c80*/  UMOV UR8, URZ ;  /* 0x000000ff00087c82 */ /* 0x000fca0008000000 */
.L_x_12:
[----:B-1----:R-:W-:Y:S01]  /*0c90*/  IMAD.U32 R14, RZ, RZ, UR16 ;  /* 0x00000010ff0e7e24 */ /* 0x002fe2000f8e00ff */
[----:B------:R-:W-:-:S05]  /*0ca0*/  MOV R15, UR17 ;  /* 0x00000011000f7c02 */ /* 0x000fca0008000f00 */
[----:B------:R-:W2:Y:S01]  /*0cb0*/  LDG.E.CONSTANT R14, desc[UR12][R14.64] ;  /* 0x0000000c0e0e7981 */ /* 0x000ea2000c1e9900 */
[----:B------:R-:W-:Y:S02]  /*0cc0*/  UIADD3 UR16, UP0, UPT, UR16, 0x4, URZ ;  /* 0x0000000410107890 */ /* 0x000fe4000ff1e0ff */
[----:B------:R-:W-:Y:S02]  /*0cd0*/  UIADD3 UR8, UPT, UPT, UR8, 0x1, URZ ;  /* 0x0000000108087890 */ /* 0x000fe4000fffe0ff */
[----:B------:R-:W-:Y:S02]  /*0ce0*/  UIADD3.X UR17, UPT, UPT, URZ, UR17, URZ, UP0, !UPT ;  /* 0x00000011ff117290 */ /* 0x000fe400087fe4ff */
[----:B------:R-:W-:Y:S01]  /*0cf0*/  UISETP.NE.AND UP0, UPT, UR8, 0x6, UPT ;  /* 0x000000060800788c */ /* 0x000fe2000bf05270 */
[----:B--2---:R-:W-:-:S03]  /*0d00*/  IMAD.WIDE.U32 R16, R14, R23, RZ ;  /* 0x000000170e107225 */ /* 0x004fc600078e00ff */
[----:B------:R-:W-:-:S04]  /*0d10*/  IADD3 R21, P0, PT, R16, R18, RZ ;  /* 0x0000001210157210 */ /* 0x000fc80007f1e0ff */
[----:B------:R-:W-:Y:S01]  /*0d20*/  IADD3.X R18, PT, PT, R17, UR9, RZ, P0, !PT ;  /* 0x0000000911127c10 */ /* 0x000fe200087fe4ff */
[----:B------:R1:W-:Y:S02]  /*0d30*/  STL [R0], R21 ;  /* 0x0000001500007387 */ /* 0x0003e40000100800 */
[----:B-1----:R-:W-:Y:S01]  /*0d40*/  VIADD R0, R0, 0x4 ;  /* 0x0000000400007836 */ /* 0x002fe20000000000 */
[----:B------:R-:W-:Y:S06]  /*0d50*/  BRA.U UP0, `(.L_x_12) ;  /* 0xfffffffd00cc7547 */ /* 0x000fec000b83ffff */
[----:B------:R-:W-:Y:S01]  /*0d60*/  SHF.R.U32.HI R16, RZ, 0x17, R19 ;  /* 0x00000017ff107819 */ /* 0x000fe20000011613 */
[----:B------:R1:W-:Y:S03]  /*0d70*/  STL [R1+0x18], R18 ;  /* 0x0000181201007387 */ /* 0x0003e60000100800 */
[C---:B------:R-:W-:Y:S02]  /*0d80*/  LOP3.LUT R0, R16.reuse, 0xe0, RZ, 0xc0, !PT ;  /* 0x000000e010007812 */ /* 0x040fe400078ec0ff */
[----:B------:R-:W-:-:S03]  /*0d90*/  LOP3.LUT P0, RZ, R16, 0x1f, RZ, 0xc0, !PT ;  /* 0x0000001f10ff7812 */ /* 0x000fc6000780c0ff */
[----:B------:R-:W-:-:S05]  /*0da0*/  VIADD R0, R0, 0xffffff80 ;  /* 0xffffff8000007836 */ /* 0x000fca0000000000 */
[----:B------:R-:W-:-:S05]  /*0db0*/  SHF.R.U32.HI R0, RZ, 0x5, R0 ;  /* 0x00000005ff007819 */ /* 0x000fca0000011600 */
[----:B------:R-:W-:-:S05]  /*0dc0*/  IMAD R17, R0, -0x4, R1 ;  /* 0xfffffffc00117824 */ /* 0x000fca00078e0201 */
[----:B------:R-:W2:Y:S04]  /*0dd0*/  LDL R0, [R17+0x18] ;  /* 0x0000180011007983 */ /* 0x000ea80000100800 */
[----:B------:R-:W2:Y:S04]  /*0de0*/  LDL R15, [R17+0x14] ;  /* 0x00001400110f7983 */ /* 0x000ea80000100800 */
[----:B------:R-:W3:Y:S01]  /*0df0*/  @P0 LDL R14, [R17+0x10] ;  /* 0x00001000110e0983 */ /* 0x000ee20000100800 */
[----:B------:R-:W-:Y:S01]  /*0e00*/  LOP3.LUT R16, R16, 0x1f, RZ, 0xc0, !PT ;  /* 0x0000001f10107812 */ /* 0x000fe200078ec0ff */
[----:B------:R-:W-:Y:S01]  /*0e10*/  UMOV UR8, 0x54442d19 ;  /* 0x54442d1900087882 */ /* 0x000fe20000000000 */
[----:B------:R-:W-:-:S02]  /*0e20*/  UMOV UR9, 0x3bf921fb ;  /* 0x3bf921fb00097882 */ /* 0x000fc40000000000 */
[-C--:B--2---:R-:W-:Y:S02]  /*0e30*/  @P0 SHF.L.W.U32.HI R0, R15, R16.reuse, R0 ;  /* 0x000000100f000219 */ /* 0x084fe40000010e00 */
[----:B---3--:R-:W-:Y:S02]  /*0e40*/  @P0 SHF.L.W.U32.HI R15, R14, R16, R15 ;  /* 0x000000100e0f0219 */ /* 0x008fe40000010e0f */
[----:B------:R-:W-:Y:S02]  /*0e50*/  ISETP.GE.AND P0, PT, R19, RZ, PT ;  /* 0x000000ff1300720c */ /* 0x000fe40003f06270 */
[C-C-:B------:R-:W-:Y:S01]  /*0e60*/  SHF.L.W.U32.HI R22, R15.reuse, 0x2, R0.reuse ;  /* 0x000000020f167819 */ /* 0x140fe20000010e00 */
[----:B------:R-:W-:Y:S01]  /*0e70*/  IMAD.SHL.U32 R15, R15, 0x4, RZ ;  /* 0x000000040f0f7824 */ /* 0x000fe200078e00ff */
[----:B------:R-:W-:Y:S02]  /*0e80*/  SHF.R.U32.HI R21, RZ, 0x1e, R0 ;  /* 0x0000001eff157819 */ /* 0x000fe40000011600 */
[----:B------:R-:W-:-:S02]  /*0e90*/  SHF.R.S32.HI R16, RZ, 0x1f, R22 ;  /* 0x0000001fff107819 */ /* 0x000fc40000011416 */
[----:B------:R-:W-:Y:S02]  /*0ea0*/  LOP3.LUT R19, R22, R19, RZ, 0x3c, !PT ;  /* 0x0000001316137212 */ /* 0x000fe400078e3cff */
[C---:B------:R-:W-:Y:S02]  /*0eb0*/  LOP3.LUT R14, R16.reuse, R15, RZ, 0x3c, !PT ;  /* 0x0000000f100e7212 */ /* 0x040fe400078e3cff */
[----:B------:R-:W-:Y:S02]  /*0ec0*/  LOP3.LUT R15, R16, R22, RZ, 0x3c, !PT ;  /* 0x00000016100f7212 */ /* 0x000fe400078e3cff */
[----:B------:R-:W-:Y:S02]  /*0ed0*/  LEA.HI R22, R22, R21, RZ, 0x1 ;  /* 0x0000001516167211 */ /* 0x000fe400078f08ff */
[----:B------:R-:W-:Y:S02]  /*0ee0*/  ISETP.GE.AND P2, PT, R19, RZ, PT ;  /* 0x000000ff1300720c */ /* 0x000fe40003f46270 */
[----:B------:R-:W2:Y:S01]  /*0ef0*/  I2F.F64.S64 R14, R14 ;  /* 0x0000000e000e7312 */ /* 0x000ea20000301c00 */
[----:B------:R-:W-:-:S04]  /*0f00*/  IMAD.MOV R0, RZ, RZ, -R22 ;  /* 0x000000ffff007224 */ /* 0x000fc800078e0a16 */
[----:B------:R-:W-:Y:S01]  /*0f10*/  @!P0 IMAD.MOV.U32 R22, RZ, RZ, R0 ;  /* 0x000000ffff168224 */ /* 0x000fe200078e0000 */
[----:B--2---:R-:W-:-:S10]  /*0f20*/  DMUL R16, R14, UR8 ;  /* 0x000000080e107c28 */ /* 0x004fd40008000000 */
[----:B------:R-:W2:Y:S02]  /*0f30*/  F2F.F32.F64 R16, R16 ;  /* 0x0000001000107310 */ /* 0x000ea40000301000 */
[----:B-12---:R-:W-:-:S07]  /*0f40*/  FSEL R0, -R16, R16, !P2 ;  /* 0x0000001010007208 */ /* 0x006fce0005000100 */
.L_x_11:
[----:B------:R-:W-:Y:S05]  /*0f50*/  BSYNC.RECONVERGENT B0 ;  /* 0x0000000000007941 */ /* 0x000fea0003800200 */
.L_x_10:
[----:B------:R-:W1:Y:S01]  /*0f60*/  MUFU.RCP64H R15, R11 ;  /* 0x0000000b000f7308 */ /* 0x000e620000001800 */
[----:B------:R-:W-:Y:S01]  /*0f70*/  IMAD.MOV.U32 R14, RZ, RZ, 0x1 ;  /* 0x00000001ff0e7424 */ /* 0x000fe200078e00ff */
[----:B------:R-:W-:Y:S01]  /*0f80*/  MOV R19, 0x3ff00000 ;  /* 0x3ff0000000137802 */ /* 0x000fe20000000f00 */
[----:B------:R-:W-:Y:S01]  /*0f90*/  IMAD R18, RZ, RZ, -UR5 ;  /* 0x80000005ff127e24 */ /* 0x000fe2000f8e02ff */
[----:B------:R-:W-:Y:S01]  /*0fa0*/  LOP3.LUT R25, R22, 0x1, RZ, 0xc0, !PT ;  /* 0x0000000116197812 */ /* 0x000fe200078ec0ff */
[----:B------:R-:W-:Y:S02]  /*0fb0*/  IMAD.MOV.U32 R24, RZ, RZ, 0x37cbac00 ;  /* 0x37cbac00ff187424 */ /* 0x000fe400078e00ff */
[----:B------:R-:W-:Y:S01]  /*0fc0*/  FMUL R23, R0, R0 ;  /* 0x0000000000177220 */ /* 0x000fe20000400000 */
[----:B------:R-:W-:Y:S01]  /*0fd0*/  VIADD R22, R22, 0x1 ;  /* 0x0000000116167836 */ /* 0x000fe20000000000 */
[----:B------:R-:W-:Y:S02]  /*0fe0*/  ISETP.NE.AND P0, PT, R18, UR7, PT ;  /* 0x0000000712007c0c */ /* 0x000fe4000bf05270 */
[----:B------:R-:W-:Y:S01]  /*0ff0*/  ISETP.NE.U32.AND P2, PT, R25, 0x1, PT ;  /* 0x000000011900780c */ /* 0x000fe20003f45070 */
[----:B------:R-:W-:Y:S01]  /*1000*/  FFMA R24, R23, R24, -0.0013887860113754868507 ;  /* 0xbab607ed17187423 */ /* 0x000fe20000000018 */
[----:B------:R-:W-:-:S02]  /*1010*/  IMAD.MOV.U32 R25, RZ, RZ, 0x3c0885e4 ;  /* 0x3c0885e4ff197424 */ /* 0x000fc400078e00ff */
[----:B------:R-:W-:Y:S02]  /*1020*/  FSEL R0, R0, 1, !P2 ;  /* 0x3f80000000007808 */ /* 0x000fe40005000000 */
[----:B------:R-:W-:Y:S01]  /*1030*/  FSEL R24, R24, -0.00019574658654164522886, P2 ;  /* 0xb94d415318187808 */ /* 0x000fe20001000000 */
[----:B-1----:R-:W-:-:S08]  /*1040*/  DFMA R16, R14, -R10, 1 ;  /* 0x3ff000000e10742b */ /* 0x002fd0000000080a */
[----:B------:R-:W-:-:S08]  /*1050*/  DFMA R16, R16, R16, R16 ;  /* 0x000000101010722b */ /* 0x000fd00000000010 */
[----:B------:R-:W-:-:S08]  /*1060*/  DFMA R16, R14, R16, R14 ;  /* 0x000000100e10722b */ /* 0x000fd0000000000e */
[----:B------:R-:W-:-:S08]  /*1070*/  DFMA R14, R16, -R10, 1 ;  /* 0x3ff00000100e742b */ /* 0x000fd0000000080a */
[----:B------:R-:W-:Y:S01]  /*1080*/  DFMA R16, R16, R14, R16 ;  /* 0x0000000e1010722b */ /* 0x000fe20000000010 */
[----:B------:R-:W-:Y:S01]  /*1090*/  FSEL R15, R19, 2, !P0 ;  /* 0x40000000130f7808 */ /* 0x000fe20004000000 */
[----:B------:R-:W-:Y:S01]  /*10a0*/  IMAD.MOV.U32 R14, RZ, RZ, RZ ;  /* 0x000000ffff0e7224 */ /* 0x000fe200078e00ff */
[----:B------:R-:W-:Y:S02]  /*10b0*/  LOP3.LUT P0, RZ, R22, 0x2, RZ, 0xc0, !PT ;  /* 0x0000000216ff7812 */ /* 0x000fe4000780c0ff */
[----:B------:R-:W-:-:S03]  /*10c0*/  FSETP.GEU.AND P3, PT, |R15|, 6.5827683646048100446e-37, PT ;  /* 0x036000000f00780b */ /* 0x000fc60003f6e200 */
[----:B------:R-:W-:-:S08]  /*10d0*/  DMUL R20, R16, R14 ;  /* 0x0000000e10147228 */ /* 0x000fd00000000000 */
[----:B------:R-:W-:-:S08]  /*10e0*/  DFMA R18, R20, -R10, R14 ;  /* 0x8000000a1412722b */ /* 0x000fd0000000000e */
[----:B------:R-:W-:Y:S01]  /*10f0*/  DFMA R16, R16, R18, R20 ;  /* 0x000000121010722b */ /* 0x000fe20000000014 */
[----:B------:R-:W-:Y:S01]  /*1100*/  IMAD.MOV.U32 R20, RZ, RZ, 0x3e2aaaa8 ;  /* 0x3e2aaaa8ff147424 */ /* 0x000fe200078e00ff */
[----:B------:R-:W-:-:S04]  /*1110*/  FSEL R18, R25, 0.041666727513074874878, !P2 ;  /* 0x3d2aaabb19127808 */ /* 0x000fc80005000000 */
[----:B------:R-:W-:Y:S01]  /*1120*/  FSEL R20, -R20, -0.4999999701976776123, !P2 ;  /* 0xbeffffff14147808 */ /* 0x000fe20005000100 */
[----:B------:R-:W-:-:S03]  /*1130*/  FFMA R18, R23, R24, R18 ;  /* 0x0000001817127223 */ /* 0x000fc60000000012 */
[----:B------:R-:W-:Y:S01]  /*1140*/  FFMA R19, RZ, R11, R17 ;  /* 0x0000000bff137223 */ /* 0x000fe20000000011 */
[C---:B------:R-:W-:Y:S01]  /*1150*/  FFMA R18, R23.reuse, R18, R20 ;  /* 0x0000001217127223 */ /* 0x040fe20000000014 */
[----:B------:R-:W-:-:S03]  /*1160*/  FFMA R23, R23, R0, RZ ;  /* 0x0000000017177223 */ /* 0x000fc600000000ff */
[----:B------:R-:W-:Y:S01]  /*1170*/  FSETP.GT.AND P2, PT, |R19|, 1.469367938527859385e-39, PT ;  /* 0x001000001300780b */ /* 0x000fe20003f44200 */
[----:B------:R-:W-:-:S04]  /*1180*/  FFMA R34, R23, R18, R0 ;  /* 0x0000001217227223 */ /* 0x000fc80000000000 */
[----:B------:R-:W-:-:S08]  /*1190*/  @P0 FADD R34, RZ, -R34 ;  /* 0x80000022ff220221 */ /* 0x000fd00000000000 */
[----:B------:R-:W-:Y:S05]  /*11a0*/  @P2 BRA P3, `(.L_x_13) ;  /* 0x0000000000182947 */ /* 0x000fea0001800000 */
[----:B------:R-:W-:Y:S01]  /*11b0*/  IMAD.MOV.U32 R17, RZ, RZ, R15 ;  /* 0x000000ffff117224 */ /* 0x000fe200078e000f */
[----:B------:R-:W-:Y:S01]  /*11c0*/  MOV R14, R10 ;  /* 0x0000000a000e7202 */ /* 0x000fe20000000f00 */
[----:B------:R-:W-:Y:S01]  /*11d0*/  IMAD.MOV.U32 R16, RZ, RZ, RZ ;  /* 0x000000ffff107224 */ /* 0x000fe200078e00ff */
[----:B------:R-:W-:Y:S01]  /*11e0*/  MOV R0, 0x1210 ;  /* 0x0000121000007802 */ /* 0x000fe20000000f00 */
[----:B------:R-:W-:-:S07]  /*11f0*/  IMAD.MOV.U32 R19, RZ, RZ, R11 ;  /* 0x000000ffff137224 */ /* 0x000fce00078e000b */
[----:B0-----:R-:W-:Y:S05]  /*1200*/  CALL.REL.NOINC `($__internal_0_$__cuda_sm20_div_rn_f64_full) ;  /* 0x0000000400e87944 */ /* 0x001fea0003c00000 */
.L_x_13:
[----:B------:R-:W1:Y:S02]  /*1210*/  F2F.F32.F64 R15, R16 ;  /* 0x00000010000f7310 */ /* 0x000e640000301000 */
[----:B-1----:R-:W-:-:S06]  /*1220*/  VIADD R0, R15, 0xf3000000 ;  /* 0xf30000000f007836 */ /* 0x002fcc0000000000 */
[----:B------:R1:W2:Y:S01]  /*1230*/  MUFU.RSQ R14, R15 ;  /* 0x0000000f000e7308 */ /* 0x0002a20000001400 */
[----:B------:R-:W-:-:S13]  /*1240*/  ISETP.GT.U32.AND P0, PT, R0, 0x727fffff, PT ;  /* 0x727fffff0000780c */ /* 0x000fda0003f04070 */
[----:B-1----:R-:W-:Y:S05]  /*1250*/  @!P0 BRA `(.L_x_14) ;  /* 0x0000000000108947 */ /* 0x002fea0003800000 */
[----:B------:R-:W-:Y:S01]  /*1260*/  IMAD.MOV.U32 R0, RZ, RZ, R15 ;  /* 0x000000ffff007224 */ /* 0x000fe200078e000f */
[----:B------:R-:W-:-:S07]  /*1270*/  MOV R16, 0x1290 ;  /* 0x0000129000107802 */ /* 0x000fce0000000f00 */
[----:B0-2---:R-:W-:Y:S05]  /*1280*/  CALL.REL.NOINC `($__internal_1_$__cuda_sm20_sqrt_rn_f32_slowpath) ;  /* 0x0000000c003c7944 */ /* 0x005fea0003c00000 */
[----:B------:R-:W-:Y:S05]  /*1290*/  BRA `(.L_x_15) ;  /* 0x0000000000107947 */ /* 0x000fea0003800000 */
.L_x_14:
[----:B--2---:R-:W-:Y:S01]  /*12a0*/  FMUL.FTZ R0, R15, R14 ;  /* 0x0000000e0f007220 */ /* 0x004fe20000410000 */
[----:B------:R-:W-:-:S03]  /*12b0*/  FMUL.FTZ R14, R14, 0.5 ;  /* 0x3f0000000e0e7820 */ /* 0x000fc60000410000 */
[----:B------:R-:W-:-:S04]  /*12c0*/  FFMA R15, -R0, R0, R15 ;  /* 0x00000000000f7223 */ /* 0x000fc8000000010f */
[----:B------:R-:W-:-:S07]  /*12d0*/  FFMA R0, R15, R14, R0 ;  /* 0x0000000e0f007223 */ /* 0x000fce0000000000 */
.L_x_15:
[----:B------:R-:W-:Y:S01]  /*12e0*/  FMUL R0, R0, R7 ;  /* 0x0000000700007220 */ /* 0x000fe20000400000 */
[----:B------:R-:W-:Y:S01]  /*12f0*/  BSSY.RECONVERGENT B0, `(.L_x_16) ;  /* 0x0000030000007945 */ /* 0x000fe20003800200 */
[----:B------:R-:W-:Y:S02]  /*1300*/  IMAD.MOV.U32 R17, RZ, RZ, R30 ;  /* 0x000000ffff117224 */ /* 0x000fe400078e001e */
[----:B0-----:R-:W-:Y:S01]  /*1310*/  FMUL R23, R33, R0 ;  /* 0x0000000021177220 */ /* 0x001fe20000400000 */
[----:B------:R-:W-:-:S03]  /*1320*/  IMAD.MOV.U32 R0, RZ, RZ, R9 ;  /* 0x000000ffff007224 */ /* 0x000fc600078e0009 */
[----:B------:R-:W-:Y:S01]  /*1330*/  FMUL R23, R34, R23 ;  /* 0x0000001722177220 */ /* 0x000fe20000400000 */
[----:B------:R-:W-:Y:S06]  /*1340*/  @P1 BRA `(.L_x_17) ;  /* 0x0000000000a81947 */ /* 0x000fec0003800000 */
[----:B------:R-:W-:Y:S01]  /*1350*/  IMAD.MOV.U32 R20, RZ, RZ, RZ ;  /* 0x000000ffff147224 */ /* 0x000fe200078e00ff */
[----:B------:R-:W-:Y:S01]  /*1360*/  UMOV UR8, URZ ;  /* 0x000000ff00087c82 */ /* 0x000fe20008000000 */
[----:B------:R-:W-:-:S07]  /*1370*/  IMAD.MOV.U32 R0, RZ, RZ, RZ ;  /* 0x000000ffff007224 */ /* 0x000fce00078e00ff */
.L_x_18:
[----:B0-----:R-:W0:Y:S02]  /*1380*/  LDC.64 R14, c[0x4][RZ] ;  /* 0x01000000ff0e7b82 */ /* 0x001e240000000a00 */
[----:B0-----:R-:W-:-:S05]  /*1390*/  IMAD.WIDE.U32 R16, R0, 0x4, R14 ;  /* 0x0000000400107825 */ /* 0x001fca00078e000e */
[----:B------:R-:W2:Y:S01]  /*13a0*/  LDG.E.CONSTANT R14, desc[UR12][R16.64] ;  /* 0x0000000c100e7981 */ /* 0x000ea2000c1e9900 */
[C---:B------:R-:W-:Y:S01]  /*13b0*/  LEA R18, R0.reuse, R1, 0x2 ;  /* 0x0000000100127211 */ /* 0x040fe200078e10ff */
[----:B------:R-:W-:-:S05]  /*13c0*/  VIADD R0, R0, 0x1 ;  /* 0x0000000100007836 */ /* 0x000fca0000000000 */
[----:B------:R-:W-:Y:S01]  /*13d0*/  ISETP.NE.AND P0, PT, R0, 0x6, PT ;  /* 0x000000060000780c */ /* 0x000fe20003f05270 */
[----:B--2---:R-:W-:-:S03]  /*13e0*/  IMAD.WIDE.U32 R14, R14, R29, RZ ;  /* 0x0000001d0e0e7225 */ /* 0x004fc600078e00ff */
[----:B------:R-:W-:-:S04]  /*13f0*/  IADD3 R19, P2, PT, R14, R20, RZ ;  /* 0x000000140e137210 */ /* 0x000fc80007f5e0ff */
[----:B------:R-:W-:Y:S01]  /*1400*/  IADD3.X R20, PT, PT, R15, UR8, RZ, P2, !PT ;  /* 0x000000080f147c10 */ /* 0x000fe200097fe4ff */
[----:B------:R0:W-:Y:S04]  /*1410*/  STL [R18], R19 ;  /* 0x0000001312007387 */ /* 0x0001e80000100800 */
[----:B------:R-:W-:Y:S05]  /*1420*/  @P0 BRA `(.L_x_18) ;  /* 0xfffffffc00d40947 */ /* 0x000fea000383ffff */
[----:B------:R-:W-:Y:S01]  /*1430*/  ISETP.NE.AND P0, PT, R28, RZ, PT ;  /* 0x000000ff1c00720c */ /* 0x000fe20003f05270 */
[----:B------:R1:W-:Y:S04]  /*1440*/  STL [R1+0x18], R20 ;  /* 0x0000181401007387 */ /* 0x0003e80000100800 */
[----:B------:R-:W2:Y:S04]  /*1450*/  LDL R15, [R32+0x18] ;  /* 0x00001800200f7983 */ /* 0x000ea80000100800 */
[----:B------:R-:W3:Y:S04]  /*1460*/  LDL R0, [R32+0x14] ;  /* 0x0000140020007983 */ /* 0x000ee80000100800 */
[----:B0-----:R-:W4:Y:S01]  /*1470*/  @P0 LDL R18, [R32+0x10] ;  /* 0x0000100020120983 */ /* 0x001f220000100800 */
[----:B------:R-:W-:Y:S01]  /*1480*/  UMOV UR8, 0x54442d19 ;  /* 0x54442d1900087882 */ /* 0x000fe20000000000 */
[----:B------:R-:W-:Y:S01]  /*1490*/  UMOV UR9, 0x3bf921fb ;  /* 0x3bf921fb00097882 */ /* 0x000fe20000000000 */
[----:B--2---:R-:W-:-:S02]  /*14a0*/  @P0 SHF.L.U32 R14, R15, R28, RZ ;  /* 0x0000001c0f0e0219 */ /* 0x004fc400000006ff */
[-C--:B---3--:R-:W-:Y:S02]  /*14b0*/  @P0 SHF.R.U32.HI R17, RZ, R31.reuse, R0 ;  /* 0x0000001fff110219 */ /* 0x088fe40000011600 */
[----:B------:R-:W-:Y:S02]  /*14c0*/  @P0 SHF.L.U32 R16, R0, R28, RZ ;  /* 0x0000001c00100219 */ /* 0x000fe400000006ff */
[----:B----4-:R-:W-:Y:S01]  /*14d0*/  @P0 SHF.R.U32.HI R19, RZ, R31, R18 ;  /* 0x0000001fff130219 */ /* 0x010fe20000011612 */
[----:B------:R-:W-:-:S04]  /*14e0*/  @P0 IMAD.IADD R15, R14, 0x1, R17 ;  /* 0x000000010e0f0824 */ /* 0x000fc800078e0211 */
[----:B------:R-:W-:Y:S01]  /*14f0*/  @P0 IMAD.IADD R0, R16, 0x1, R19 ;  /* 0x0000000110000824 */ /* 0x000fe200078e0213 */
[----:B------:R-:W-:-:S04]  /*1500*/  ISETP.GE.AND P0, PT, R8, RZ, PT ;  /* 0x000000ff0800720c */ /* 0x000fc80003f06270 */
[C---:B------:R-:W-:Y:S01]  /*1510*/  SHF.L.W.U32.HI R17, R0.reuse, 0x2, R15 ;  /* 0x0000000200117819 */ /* 0x040fe20000010e0f */
[----:B------:R-:W-:-:S03]  /*1520*/  IMAD.SHL.U32 R0, R0, 0x4, RZ ;  /* 0x0000000400007824 */ /* 0x000fc600078e00ff */
[----:B------:R-:W-:-:S04]  /*1530*/  SHF.R.S32.HI R14, RZ, 0x1f, R17 ;  /* 0x0000001fff0e7819 */ /* 0x000fc80000011411 */
[C---:B------:R-:W-:Y:S02]  /*1540*/  LOP3.LUT R18, R14.reuse, R0, RZ, 0x3c, !PT ;  /* 0x000000000e127212 */ /* 0x040fe400078e3cff */
[----:B------:R-:W-:Y:S02]  /*1550*/  LOP3.LUT R19, R14, R17, RZ, 0x3c, !PT ;  /* 0x000000110e137212 */ /* 0x000fe400078e3cff */
[----:B------:R-:W-:Y:S02]  /*1560*/  SHF.R.U32.HI R0, RZ, 0x1e, R15 ;  /* 0x0000001eff007819 */ /* 0x000fe4000001160f */
[C---:B------:R-:W-:Y:S02]  /*1570*/  LOP3.LUT R14, R17.reuse, R8, RZ, 0x3c, !PT ;  /* 0x00000008110e7212 */ /* 0x040fe400078e3cff */
[----:B------:R-:W1:Y:S01]  /*1580*/  I2F.F64.S64 R18, R18 ;  /* 0x0000001200127312 */ /* 0x000e620000301c00 */
[----:B------:R-:W-:Y:S02]  /*1590*/  LEA.HI R17, R17, R0, RZ, 0x1 ;  /* 0x0000000011117211 */ /* 0x000fe400078f08ff */
[----:B------:R-:W-:-:S03]  /*15a0*/  ISETP.GE.AND P2, PT, R14, RZ, PT ;  /* 0x000000ff0e00720c */ /* 0x000fc60003f46270 */
[----:B------:R-:W-:Y:S01]  /*15b0*/  @!P0 IMAD.MOV R17, RZ, RZ, -R17 ;  /* 0x000000ffff118224 */ /* 0x000fe200078e0a11 */
[----:B-1----:R-:W-:-:S10]  /*15c0*/  DMUL R20, R18, UR8 ;  /* 0x0000000812147c28 */ /* 0x002fd40008000000 */
[----:B------:R-:W0:Y:S02]  /*15d0*/  F2F.F32.F64 R20, R20 ;  /* 0x0000001400147310 */ /* 0x000e240000301000 */
[----:B0-----:R-:W-:-:S07]  /*15e0*/  FSEL R0, -R20, R20, !P2 ;  /* 0x0000001414007208 */ /* 0x001fce0005000100 */
.L_x_17:
[----:B------:R-:W-:Y:S05]  /*15f0*/  BSYNC.RECONVERGENT B0 ;  /* 0x0000000000007941 */ /* 0x000fea0003800200 */
.L_x_16:
[----:B------:R-:W-:Y:S02]  /*1600*/  IMAD.MOV.U32 R14, RZ, RZ, 0x37cbac00 ;  /* 0x37cbac00ff0e7424 */ /* 0x000fe400078e00ff */
[----:B------:R-:W-:Y:S01]  /*1610*/  FMUL R15, R0, R0 ;  /* 0x00000000000f7220 */ /* 0x000fe20000400000 */
[C---:B------:R-:W-:Y:S01]  /*1620*/  LOP3.LUT R16, R17.reuse, 0x1, RZ, 0xc0, !PT ;  /* 0x0000000111107812 */ /* 0x040fe200078ec0ff */
[----:B------:R-:W-:Y:S01]  /*1630*/  VIADD R17, R17, 0x1 ;  /* 0x0000000111117836 */ /* 0x000fe20000000000 */
[----:B------:R-:W-:Y:S01]  /*1640*/  UIADD3 UR7, UPT, UPT, UR7, 0x1, URZ ;  /* 0x0000000107077890 */ /* 0x000fe2000fffe0ff */
[----:B------:R-:W-:Y:S01]  /*1650*/  FFMA R14, R15, R14, -0.0013887860113754868507 ;  /* 0xbab607ed0f0e7423 */ /* 0x000fe2000000000e */
[----:B------:R-:W-:Y:S01]  /*1660*/  ISETP.NE.U32.AND P0, PT, R16, 0x1, PT ;  /* 0x000000011000780c */ /* 0x000fe20003f05070 */
[----:B------:R-:W-:Y:S01]  /*1670*/  IMAD.MOV.U32 R19, RZ, RZ, 0x3e2aaaa8 ;  /* 0x3e2aaaa8ff137424 */ /* 0x000fe200078e00ff */
[----:B------:R-:W-:Y:S01]  /*1680*/  MOV R16, 0x3c0885e4 ;  /* 0x3c0885e400107802 */ /* 0x000fe20000000f00 */
[----:B------:R-:W-:Y:S01]  /*1690*/  UISETP.NE.AND UP0, UPT, UR7, UR14, UPT ;  /* 0x0000000e0700728c */ /* 0x000fe2000bf05270 */
[----:B------:R-:W-:-:S02]  /*16a0*/  FSEL R14, R14, -0.00019574658654164522886, P0 ;  /* 0xb94d41530e0e7808 */ /* 0x000fc40000000000 */
[----:B------:R-:W-:Y:S02]  /*16b0*/  FSEL R16, R16, 0.041666727513074874878, !P0 ;  /* 0x3d2aaabb10107808 */ /* 0x000fe40004000000 */
[----:B------:R-:W-:Y:S02]  /*16c0*/  LOP3.LUT P2, RZ, R17, 0x2, RZ, 0xc0, !PT ;  /* 0x0000000211ff7812 */ /* 0x000fe4000784c0ff */
[----:B------:R-:W-:Y:S01]  /*16d0*/  FSEL R0, R0, 1, !P0 ;  /* 0x3f80000000007808 */ /* 0x000fe20004000000 */
[----:B------:R-:W-:Y:S01]  /*16e0*/  FFMA R14, R15, R14, R16 ;  /* 0x0000000e0f0e7223 */ /* 0x000fe20000000010 */
[----:B------:R-:W-:-:S03]  /*16f0*/  FSEL R19, -R19, -0.4999999701976776123, !P0 ;  /* 0xbeffffff13137808 */ /* 0x000fc60004000100 */
[C---:B------:R-:W-:Y:S02]  /*1700*/  FFMA R17, R15.reuse, R0, RZ ;  /* 0x000000000f117223 */ /* 0x040fe400000000ff */
[----:B------:R-:W-:-:S04]  /*1710*/  FFMA R14, R15, R14, R19 ;  /* 0x0000000e0f0e7223 */ /* 0x000fc80000000013 */
[----:B------:R-:W-:-:S04]  /*1720*/  FFMA R0, R17, R14, R0 ;  /* 0x0000000e11007223 */ /* 0x000fc80000000000 */
[----:B------:R-:W-:-:S04]  /*1730*/  @P2 FADD R0, RZ, -R0 ;  /* 0x80000000ff002221 */ /* 0x000fc80000000000 */
[----:B------:R-:W-:Y:S01]  /*1740*/  FFMA R2, R23, R0, R2 ;  /* 0x0000000017027223 */ /* 0x000fe20000000002 */
[----:B------:R-:W-:Y:S06]  /*1750*/  BRA.U UP0, `(.L_x_19) ;  /* 0xfffffff100e87547 */ /* 0x000fec000b83ffff */
[----:B------:R-:W-:-:S04]  /*1760*/  UIADD3 UR6, UPT, UPT, UR6, 0x1, URZ ;  /* 0x0000000106067890 */ /* 0x000fc8000fffe0ff */
[----:B------:R-:W-:-:S09]  /*1770*/  UISETP.NE.AND UP0, UPT, UR6, UR11, UPT ;  /* 0x0000000b0600728c */ /* 0x000fd2000bf05270 */
[----:B------:R-:W-:Y:S05]  /*1780*/  BRA.U UP0, `(.L_x_20) ;  /* 0xffffffed00d07547 */ /* 0x000fea000b83ffff */
[----:B------:R-:W0:Y:S01]  /*1790*/  LDCU.64 UR8, c[0x0][0x390] ;  /* 0x00007200ff0877ac */ /* 0x000e220008000a00 */
[----:B------:R-:W-:-:S04]  /*17a0*/  UIADD3 UR5, UPT, UPT, UR14, UR5, URZ ;  /* 0x000000050e057290 */ /* 0x000fc8000fffe0ff */
[----:B------:R-:W-:Y:S02]  /*17b0*/  USHF.R.S32.HI UR6, URZ, 0x1f, UR5 ;  /* 0x0000001fff067899 */ /* 0x000fe40008011405 */
[----:B0-----:R-:W-:-:S04]  /*17c0*/  UISETP.GE.U32.AND UP0, UPT, UR5, UR8, UPT ;  /* 0x000000080500728c */ /* 0x001fc8000bf06070 */
[----:B------:R-:W-:-:S09]  /*17d0*/  UISETP.GE.U32.AND.EX UP0, UPT, UR6, UR9, UPT, UP0 ;  /* 0x000000090600728c */ /* 0x000fd2000bf06100 */
[----:B------:R-:W-:Y:S05]  /*17e0*/  BRA.U !UP0, `(.L_x_21) ;  /* 0xffffffed08487547 */ /* 0x000fea000b83ffff */
.L_x_4:
[----:B------:R-:W3:Y:S01]  /*17f0*/  LDCU.64 UR6, c[0x0][0x398] ;  /* 0x00007300ff0677ac */ /* 0x000ee20008000a00 */
[----:B------:R-:W-:-:S04]  /*1800*/  UIADD3 UR4, UPT, UPT, UR11, UR4, URZ ;  /* 0x000000040b047290 */ /* 0x000fc8000fffe0ff */
[----:B------:R-:W-:Y:S02]  /*1810*/  USHF.R.S32.HI UR5, URZ, 0x1f, UR4 ;  /* 0x0000001fff057899 */ /* 0x000fe40008011404 */
[----:B---3--:R-:W-:-:S04]  /*1820*/  UISETP.GE.U32.AND UP0, UPT, UR4, UR6, UPT ;  /* 0x000000060400728c */ /* 0x008fc8000bf06070 */
[----:B------:R-:W-:-:S09]  /*1830*/  UISETP.GE.U32.AND.EX UP0, UPT, UR5, UR7, UPT, UP0 ;  /* 0x000000070500728c */ /* 0x000fd2000bf06100 */
[----:B------:R-:W-:Y:S05]  /*1840*/  BRA.U !UP0, `(.L_x_22) ;  /* 0xffffffed081c7547 */ /* 0x000fea000b83ffff */
.L_x_1:
[----:B------:R-:W4:Y:S01]  /*1850*/  S2R R0, SR_TID.Y ;  /* 0x0000000000007919 */ /* 0x000f220000002200 */
[----:B------:R-:W5:Y:S01]  /*1860*/  LDC R4, c[0x0][0x360] ;  /* 0x0000d800ff047b82 */ /* 0x000f620000000800 */
[----:B------:R-:W0:Y:S01]  /*1870*/  LDCU.64 UR16, c[0x0][0x390] ;  /* 0x00007200ff1077ac */ /* 0x000e220008000a00 */
[----:B------:R-:W5:Y:S06]  /*1880*/  S2R R5, SR_TID.X ;  /* 0x0000000000057919 */ /* 0x000f6c0000002100 */
[----:B------:R-:W4:Y:S08]  /*1890*/  S2UR UR8, SR_CTAID.Y ;  /* 0x00000000000879c3 */ /* 0x000f300000002600 */
[----:B------:R-:W4:Y:S08]  /*18a0*/  LDC R3, c[0x0][0x364] ;  /* 0x0000d900ff037b82 */ /* 0x000f300000000800 */
[----:B------:R-:W5:Y:S01]  /*18b0*/  S2UR UR5, SR_CTAID.X ;  /* 0x00000000000579c3 */ /* 0x000f620000002500 */
[----:B----4-:R-:W-:-:S05]  /*18c0*/  IMAD R3, R3, UR8, R0 ;  /* 0x0000000803037c24 */ /* 0x010fca000f8e0200 */
[----:B------:R-:W-:Y:S01]  /*18d0*/  ISETP.GE.U32.AND P0, PT, R3, UR6, PT ;  /* 0x0000000603007c0c */ /* 0x000fe2000bf06070 */
[----:B-----5:R-:W-:-:S03]  /*18e0*/  IMAD R4, R4, UR5, R5 ;  /* 0x0000000504047c24 */ /* 0x020fc6000f8e0205 */
[----:B------:R-:W-:Y:S02]  /*18f0*/  ISETP.GE.U32.AND.EX P0, PT, RZ, UR7, PT, P0 ;  /* 0x00000007ff007c0c */ /* 0x000fe4000bf06100 */
[----:B0-----:R-:W-:Y:S02]  /*1900*/  ISETP.GE.U32.AND P1, PT, R4, UR16, PT ;  /* 0x0000001004007c0c */ /* 0x001fe4000bf26070 */
[----:B------:R-:W-:-:S04]  /*1910*/  SHF.R.S32.HI R5, RZ, 0x1f, R4 ;  /* 0x0000001fff057819 */ /* 0x000fc80000011404 */
[----:B------:R-:W-:-:S13]  /*1920*/  ISETP.GE.U32.OR.EX P0, PT, R5, UR17, P0, P1 ;  /* 0x0000001105007c0c */ /* 0x000fda0008706510 */
[----:B--23--:R-:W-:Y:S05]  /*1930*/  @P0 EXIT ;  /* 0x000000000000094d */ /* 0x00cfea0003800000 */
[----:B------:R-:W1:Y:S01]  /*1940*/  LDCU.64 UR4, c[0x0][0x380] ;  /* 0x00007000ff0477ac */ /* 0x000e620008000a00 */
[----:B------:R-:W-:-:S04]  /*1950*/  IMAD.WIDE.U32 R4, R3, UR16, R4 ;  /* 0x0000001003047c25 */ /* 0x000fc8000f8e0004 */
[----:B------:R-:W-:Y:S01]  /*1960*/  IMAD R3, R3, UR17, R5 ;  /* 0x0000001103037c24 */ /* 0x000fe2000f8e0205 */
[----:B-1----:R-:W-:-:S04]  /*1970*/  LEA R6, P0, R4, UR4, 0x2 ;  /* 0x0000000404067c11 */ /* 0x002fc8000f8010ff */
[----:B------:R-:W-:-:S05]  /*1980*/  LEA.HI.X R7, R4, UR5, R3, 0x2, P0 ;  /* 0x0000000504077c11 */ /* 0x000fca00080f1403 */
[----:B------:R-:W-:Y:S01]  /*1990*/  STG.E desc[UR12][R6.64], R2 ;  /* 0x0000000206007986 */ /* 0x000fe2000c10190c */
[----:B------:R-:W-:Y:S05]  /*19a0*/  EXIT ;  /* 0x000000000000794d */ /* 0x000fea0003800000 */
        .weak           $__internal_0_$__cuda_sm20_div_rn_f64_full
        .type           $__internal_0_$__cuda_sm20_div_rn_f64_full,@function
        .size           $__internal_0_$__cuda_sm20_div_rn_f64_full,($__internal_1_$__cuda_sm20_sqrt_rn_f32_slowpath - $__internal_0_$__cuda_sm20_div_rn_f64_full)
$__internal_0_$__cuda_sm20_div_rn_f64_full:
[C---:B------:R-:W-:Y:S01]  /*19b0*/  FSETP.GEU.AND P0, PT, |R19|.reuse, 1.469367938527859385e-39, PT ;  /* 0x001000001300780b */ /* 0x040fe20003f0e200 */
[----:B------:R-:W-:Y:S01]  /*19c0*/  IMAD.MOV.U32 R18, RZ, RZ, R14 ;  /* 0x000000ffff127224 */ /* 0x000fe200078e000e */
[----:B------:R-:W-:Y:S01]  /*19d0*/  LOP3.LUT R36, R19, 0x7ff00000, RZ, 0xc0, !PT ;  /* 0x7ff0000013247812 */ /* 0x000fe200078ec0ff */
[----:B------:R-:W-:Y:S01]  /*19e0*/  IMAD.MOV.U32 R22, RZ, RZ, 0x1ca00000 ;  /* 0x1ca00000ff167424 */ /* 0x000fe200078e00ff */
[----:B------:R-:W-:Y:S01]  /*19f0*/  LOP3.LUT R35, R17, 0x7ff00000, RZ, 0xc0, !PT ;  /* 0x7ff0000011237812 */ /* 0x000fe200078ec0ff */
[----:B------:R-:W-:Y:S01]  /*1a00*/  IMAD.MOV.U32 R20, RZ, RZ, R16 ;  /* 0x000000ffff147224 */ /* 0x000fe200078e0010 */
[----:B------:R-:W-:Y:S02]  /*1a10*/  LOP3.LUT R15, R19, 0x800fffff, RZ, 0xc0, !PT ;  /* 0x800fffff130f7812 */ /* 0x000fe400078ec0ff */
[----:B------:R-:W-:Y:S02]  /*1a20*/  ISETP.GE.U32.AND P2, PT, R35, R36, PT ;  /* 0x000000242300720c */ /* 0x000fe40003f46070 */
[----:B------:R-:W-:-:S02]  /*1a30*/  LOP3.LUT R15, R15, 0x3ff00000, RZ, 0xfc, !PT ;  /* 0x3ff000000f0f7812 */ /* 0x000fc400078efcff */
[----:B------:R-:W-:Y:S01]  /*1a40*/  SEL R21, R22, 0x63400000, !P2 ;  /* 0x6340000016157807 */ /* 0x000fe20005000000 */
[----:B------:R-:W-:Y:S01]  /*1a50*/  @!P0 DMUL R14, R18, 8.98846567431157953865e+307 ;  /* 0x7fe00000120e8828 */ /* 0x000fe20000000000 */
[----:B------:R-:W-:Y:S02]  /*1a60*/  FSETP.GEU.AND P2, PT, |R17|, 1.469367938527859385e-39, PT ;  /* 0x001000001100780b */ /* 0x000fe40003f4e200 */
[----:B------:R-:W-:-:S03]  /*1a70*/  LOP3.LUT R21, R21, 0x800fffff, R17, 0xf8, !PT ;  /* 0x800fffff15157812 */ /* 0x000fc600078ef811 */
[----:B------:R0:W1:Y:S08]  /*1a80*/  MUFU.RCP64H R23, R15 ;  /* 0x0000000f00177308 */ /* 0x0000700000001800 */
[----:B------:R-:W-:Y:S05]  /*1a90*/  @P2 BRA `(.L_x_23) ;  /* 0x0000000000202947 */ /* 0x000fea0003800000 */
[----:B------:R-:W-:-:S04]  /*1aa0*/  LOP3.LUT R24, R19, 0x7ff00000, RZ, 0xc0, !PT ;  /* 0x7ff0000013187812 */ /* 0x000fc800078ec0ff */
[----:B------:R-:W-:Y:S01]  /*1ab0*/  ISETP.GE.U32.AND P2, PT, R35, R24, PT ;  /* 0x000000182300720c */ /* 0x000fe20003f46070 */
[----:B------:R-:W-:-:S03]  /*1ac0*/  IMAD.MOV.U32 R24, RZ, RZ, RZ ;  /* 0x000000ffff187224 */ /* 0x000fc600078e00ff */
[----:B------:R-:W-:-:S04]  /*1ad0*/  SEL R25, R22, 0x63400000, !P2 ;  /* 0x6340000016197807 */ /* 0x000fc80005000000 */
[----:B------:R-:W-:-:S04]  /*1ae0*/  LOP3.LUT R25, R25, 0x80000000, R17, 0xf8, !PT ;  /* 0x8000000019197812 */ /* 0x000fc800078ef811 */
[----:B------:R-:W-:-:S06]  /*1af0*/  LOP3.LUT R25, R25, 0x100000, RZ, 0xfc, !PT ;  /* 0x0010000019197812 */ /* 0x000fcc00078efcff */
[----:B------:R-:W-:-:S10]  /*1b00*/  DFMA R20, R20, 2, -R24 ;  /* 0x400000001414782b */ /* 0x000fd40000000818 */
[----:B------:R-:W-:-:S07]  /*1b10*/  LOP3.LUT R35, R21, 0x7ff00000, RZ, 0xc0, !PT ;  /* 0x7ff0000015237812 */ /* 0x000fce00078ec0ff */
.L_x_23:
[----:B------:R-:W-:Y:S02]  /*1b20*/  MOV R22, 0x1 ;  /* 0x0000000100167802 */ /* 0x000fe40000000f00 */
[----:B------:R-:W-:-:S04]  /*1b30*/  @!P0 LOP3.LUT R36, R15, 0x7ff00000, RZ, 0xc0, !PT ;  /* 0x7ff000000f248812 */ /* 0x000fc800078ec0ff */
[----:B-1----:R-:W-:-:S08]  /*1b40*/  DFMA R24, R22, -R14, 1 ;  /* 0x3ff000001618742b */ /* 0x002fd0000000080e */
[----:B------:R-:W-:-:S08]  /*1b50*/  DFMA R24, R24, R24, R24 ;  /* 0x000000181818722b */ /* 0x000fd00000000018 */
[----:B------:R-:W-:-:S08]  /*1b60*/  DFMA R24, R22, R24, R22 ;  /* 0x000000181618722b */ /* 0x000fd00000000016 */
[----:B------:R-:W-:-:S08]  /*1b70*/  DFMA R22, R24, -R14, 1 ;  /* 0x3ff000001816742b */ /* 0x000fd0000000080e */
[----:B------:R-:W-:-:S08]  /*1b80*/  DFMA R22, R24, R22, R24 ;  /* 0x000000161816722b */ /* 0x000fd00000000018 */
[----:B------:R-:W-:-:S08]  /*1b90*/  DMUL R24, R22, R20 ;  /* 0x0000001416187228 */ /* 0x000fd00000000000 */
[----:B------:R-:W-:-:S08]  /*1ba0*/  DFMA R26, R24, -R14, R20 ;  /* 0x8000000e181a722b */ /* 0x000fd00000000014 */
[----:B------:R-:W-:Y:S01]  /*1bb0*/  DFMA R26, R22, R26, R24 ;  /* 0x0000001a161a722b */ /* 0x000fe20000000018 */
[----:B------:R-:W-:-:S05]  /*1bc0*/  VIADD R22, R35, 0xffffffff ;  /* 0xffffffff23167836 */ /* 0x000fca0000000000 */
[----:B------:R-:W-:Y:S01]  /*1bd0*/  ISETP.GT.U32.AND P0, PT, R22, 0x7feffffe, PT ;  /* 0x7feffffe1600780c */ /* 0x000fe20003f04070 */
[----:B------:R-:W-:-:S05]  /*1be0*/  VIADD R22, R36, 0xffffffff ;  /* 0xffffffff24167836 */ /* 0x000fca0000000000 */
[----:B------:R-:W-:-:S13]  /*1bf0*/  ISETP.GT.U32.OR P0, PT, R22, 0x7feffffe, P0 ;  /* 0x7feffffe1600780c */ /* 0x000fda0000704470 */
[----:B------:R-:W-:Y:S05]  /*1c00*/  @P0 BRA `(.L_x_24) ;  /* 0x0000000000740947 */ /* 0x000fea0003800000 */
[----:B------:R-:W-:Y:S01]  /*1c10*/  LOP3.LUT R23, R17, 0x7ff00000, RZ, 0xc0, !PT ;  /* 0x7ff0000011177812 */ /* 0x000fe200078ec0ff */
[----:B------:R-:W-:Y:S01]  /*1c20*/  IMAD.MOV.U32 R16, RZ, RZ, 0x1ca00000 ;  /* 0x1ca00000ff107424 */ /* 0x000fe200078e00ff */
[----:B------:R-:W-:Y:S01]  /*1c30*/  LOP3.LUT R22, R19, 0x7ff00000, RZ, 0xc0, !PT ;  /* 0x7ff0000013167812 */ /* 0x000fe200078ec0ff */
[----:B------:R-:W-:-:S03]  /*1c40*/  IMAD.MOV.U32 R24, RZ, RZ, RZ ;  /* 0x000000ffff187224 */ /* 0x000fc600078e00ff */
[CC--:B------:R-:W-:Y:S02]  /*1c50*/  VIADDMNMX R17, R23.reuse, -R22.reuse, 0xb9600000, !PT ;  /* 0xb960000017117446 */ /* 0x0c0fe40007800916 */
[----:B------:R-:W-:Y:S02]  /*1c60*/  ISETP.GE.U32.AND P0, PT, R23, R22, PT ;  /* 0x000000161700720c */ /* 0x000fe40003f06070 */
[----:B------:R-:W-:Y:S02]  /*1c70*/  VIMNMX R17, PT, PT, R17, 0x46a00000, PT ;  /* 0x46a0000011117848 */ /* 0x000fe40003fe0100 */
[----:B------:R-:W-:-:S05]  /*1c80*/  SEL R16, R16, 0x63400000, !P0 ;  /* 0x6340000010107807 */ /* 0x000fca0004000000 */
[----:B------:R-:W-:-:S04]  /*1c90*/  IMAD.IADD R16, R17, 0x1, -R16 ;  /* 0x0000000111107824 */ /* 0x000fc800078e0a10 */
[----:B------:R-:W-:-:S06]  /*1ca0*/  VIADD R25, R16, 0x7fe00000 ;  /* 0x7fe0000010197836 */ /* 0x000fcc0000000000 */
[----:B------:R-:W-:-:S10]  /*1cb0*/  DMUL R22, R26, R24 ;  /* 0x000000181a167228 */ /* 0x000fd40000000000 */
[----:B------:R-:W-:-:S13]  /*1cc0*/  FSETP.GTU.AND P0, PT, |R23|, 1.469367938527859385e-39, PT ;  /* 0x001000001700780b */ /* 0x000fda0003f0c200 */
[----:B------:R-:W-:Y:S05]  /*1cd0*/  @P0 BRA `(.L_x_25) ;  /* 0x0000000000940947 */ /* 0x000fea0003800000 */
[----:B0-----:R-:W-:Y:S01]  /*1ce0*/  DFMA R14, R26, -R14, R20 ;  /* 0x8000000e1a0e722b */ /* 0x001fe20000000014 */
[----:B------:R-:W-:-:S09]  /*1cf0*/  MOV R24, RZ ;  /* 0x000000ff00187202 */ /* 0x000fd20000000f00 */
[C---:B------:R-:W-:Y:S02]  /*1d00*/  FSETP.NEU.AND P0, PT, R15.reuse, RZ, PT ;  /* 0x000000ff0f00720b */ /* 0x040fe40003f0d000 */
[----:B------:R-:W-:-:S04]  /*1d10*/  LOP3.LUT R19, R15, 0x80000000, R19, 0x48, !PT ;  /* 0x800000000f137812 */ /* 0x000fc800078e4813 */
[----:B------:R-:W-:-:S07]  /*1d20*/  LOP3.LUT R25, R19, R25, RZ, 0xfc, !PT ;  /* 0x0000001913197212 */ /* 0x000fce00078efcff */
[----:B------:R-:W-:Y:S05]  /*1d30*/  @!P0 BRA `(.L_x_25) ;  /* 0x00000000007c8947 */ /* 0x000fea0003800000 */
[----:B------:R-:W-:Y:S01]  /*1d40*/  IMAD.MOV R15, RZ, RZ, -R16 ;  /* 0x000000ffff0f7224 */ /* 0x000fe200078e0a10 */
[----:B------:R-:W-:Y:S01]  /*1d50*/  DMUL.RP R24, R26, R24 ;  /* 0x000000181a187228 */ /* 0x000fe20000008000 */
[----:B------:R-:W-:-:S06]  /*1d60*/  IMAD.MOV.U32 R14, RZ, RZ, RZ ;  /* 0x000000ffff0e7224 */ /* 0x000fcc00078e00ff */
[----:B------:R-:W-:-:S03]  /*1d70*/  DFMA R14, R22, -R14, R26 ;  /* 0x8000000e160e722b */ /* 0x000fc6000000001a */
[----:B------:R-:W-:-:S03]  /*1d80*/  LOP3.LUT R19, R25, R19, RZ, 0x3c, !PT ;  /* 0x0000001319137212 */ /* 0x000fc600078e3cff */
[----:B------:R-:W-:-:S04]  /*1d90*/  IADD3 R14, PT, PT, -R16, -0x43300000, RZ ;  /* 0xbcd00000100e7810 */ /* 0x000fc80007ffe1ff */
[----:B------:R-:W-:-:S04]  /*1da0*/  FSETP.NEU.AND P0, PT, |R15|, R14, PT ;  /* 0x0000000e0f00720b */ /* 0x000fc80003f0d200 */
[----:B------:R-:W-:Y:S02]  /*1db0*/  FSEL R22, R24, R22, !P0 ;  /* 0x0000001618167208 */ /* 0x000fe40004000000 */
[----:B------:R-:W-:Y:S01]  /*1dc0*/  FSEL R23, R19, R23, !P0 ;  /* 0x0000001713177208 */ /* 0x000fe20004000000 */
[----:B------:R-:W-:Y:S06]  /*1dd0*/  BRA `(.L_x_25) ;  /* 0x0000000000547947 */ /* 0x000fec0003800000 */
.L_x_24:
[----:B------:R-:W-:-:S14]  /*1de0*/  DSETP.NAN.AND P0, PT, R16, R16, PT ;  /* 0x000000101000722a */ /* 0x000fdc0003f08000 */
[----:B------:R-:W-:Y:S05]  /*1df0*/  @P0 BRA `(.L_x_26) ;  /* 0x0000000000440947 */ /* 0x000fea0003800000 */
[----:B------:R-:W-:-:S14]  /*1e00*/  DSETP.NAN.AND P0, PT, R18, R18, PT ;  /* 0x000000121200722a */ /* 0x000fdc0003f08000 */
[----:B------:R-:W-:Y:S05]  /*1e10*/  @P0 BRA `(.L_x_27) ;  /* 0x0000000000300947 */ /* 0x000fea0003800000 */
[----:B------:R-:W-:Y:S01]  /*1e20*/  ISETP.NE.AND P0, PT, R35, R36, PT ;  /* 0x000000242300720c */ /* 0x000fe20003f05270 */
[----:B------:R-:W-:Y:S02]  /*1e30*/  IMAD.MOV.U32 R22, RZ, RZ, 0x0 ;  /* 0x00000000ff167424 */ /* 0x000fe400078e00ff */
[----:B------:R-:W-:-:S10]  /*1e40*/  IMAD.MOV.U32 R23, RZ, RZ, -0x80000 ;  /* 0xfff80000ff177424 */ /* 0x000fd400078e00ff */
[----:B------:R-:W-:Y:S05]  /*1e50*/  @!P0 BRA `(.L_x_25) ;  /* 0x0000000000348947 */ /* 0x000fea0003800000 */
[----:B------:R-:W-:Y:S02]  /*1e60*/  ISETP.NE.AND P0, PT, R35, 0x7ff00000, PT ;  /* 0x7ff000002300780c */ /* 0x000fe40003f05270 */
[----:B------:R-:W-:Y:S02]  /*1e70*/  LOP3.LUT R23, R17, 0x80000000, R19, 0x48, !PT ;  /* 0x8000000011177812 */ /* 0x000fe400078e4813 */
[----:B------:R-:W-:-:S13]  /*1e80*/  ISETP.EQ.OR P0, PT, R36, RZ, !P0 ;  /* 0x000000ff2400720c */ /* 0x000fda0004702670 */
[----:B------:R-:W-:Y:S01]  /*1e90*/  @P0 LOP3.LUT R14, R23, 0x7ff00000, RZ, 0xfc, !PT ;  /* 0x7ff00000170e0812 */ /* 0x000fe200078efcff */
[----:B------:R-:W-:Y:S02]  /*1ea0*/  @!P0 IMAD.MOV.U32 R22, RZ, RZ, RZ ;  /* 0x000000ffff168224 */ /* 0x000fe400078e00ff */
[----:B------:R-:W-:Y:S01]  /*1eb0*/  @P0 IMAD.MOV.U32 R22, RZ, RZ, RZ ;  /* 0x000000ffff160224 */ /* 0x000fe200078e00ff */
[----:B------:R-:W-:Y:S01]  /*1ec0*/  @P0 MOV R23, R14 ;  /* 0x0000000e00170202 */ /* 0x000fe20000000f00 */
[----:B------:R-:W-:Y:S06]  /*1ed0*/  BRA `(.L_x_25) ;  /* 0x0000000000147947 */ /* 0x000fec0003800000 */
.L_x_27:
[----:B------:R-:W-:Y:S01]  /*1ee0*/  LOP3.LUT R23, R19, 0x80000, RZ, 0xfc, !PT ;  /* 0x0008000013177812 */ /* 0x000fe200078efcff */
[----:B------:R-:W-:Y:S01]  /*1ef0*/  IMAD.MOV.U32 R22, RZ, RZ, R18 ;  /* 0x000000ffff167224 */ /* 0x000fe200078e0012 */
[----:B------:R-:W-:Y:S06]  /*1f00*/  BRA `(.L_x_25) ;  /* 0x0000000000087947 */ /* 0x000fec0003800000 */
.L_x_26:
[----:B------:R-:W-:Y:S01]  /*1f10*/  LOP3.LUT R23, R17, 0x80000, RZ, 0xfc, !PT ;  /* 0x0008000011177812 */ /* 0x000fe200078efcff */
[----:B------:R-:W-:-:S07]  /*1f20*/  IMAD.MOV.U32 R22, RZ, RZ, R16 ;  /* 0x000000ffff167224 */ /* 0x000fce00078e0010 */
.L_x_25:
[----:B------:R-:W-:Y:S02]  /*1f30*/  IMAD.MOV.U32 R14, RZ, RZ, R0 ;  /* 0x000000ffff0e7224 */ /* 0x000fe400078e0000 */
[----:B0-----:R-:W-:Y:S02]  /*1f40*/  IMAD.MOV.U32 R15, RZ, RZ, 0x0 ;  /* 0x00000000ff0f7424 */ /* 0x001fe400078e00ff */
[----:B------:R-:W-:Y:S02]  /*1f50*/  IMAD.MOV.U32 R16, RZ, RZ, R22 ;  /* 0x000000ffff107224 */ /* 0x000fe400078e0016 */
[----:B------:R-:W-:Y:S01]  /*1f60*/  IMAD.MOV.U32 R17, RZ, RZ, R23 ;  /* 0x000000ffff117224 */ /* 0x000fe200078e0017 */
[----:B------:R-:W-:Y:S06]  /*1f70*/  RET.REL.NODEC R14 `(_Z4idctPfS_mm) ;  /* 0xffffffe00e207950 */ /* 0x000fec0003c3ffff */
        .weak           $__internal_1_$__cuda_sm20_sqrt_rn_f32_slowpath
        .type           $__internal_1_$__cuda_sm20_sqrt_rn_f32_slowpath,@function
        .size           $__internal_1_$__cuda_sm20_sqrt_rn_f32_slowpath,(.L_x_64 - $__internal_1_$__cuda_sm20_sqrt_rn_f32_slowpath)
$__internal_1_$__cuda_sm20_sqrt_rn_f32_slowpath:
[----:B------:R-:W-:-:S13]  /*1f80*/  LOP3.LUT P0, RZ, R0, 0x7fffffff, RZ, 0xc0, !PT ;  /* 0x7fffffff00ff7812 */ /* 0x000fda000780c0ff */
[----:B------:R-:W-:Y:S01]  /*1f90*/  @!P0 MOV R14, R0 ;  /* 0x00000000000e8202 */ /* 0x000fe20000000f00 */
[----:B------:R-:W-:Y:S06]  /*1fa0*/  @!P0 BRA `(.L_x_28) ;  /* 0x0000000000448947 */ /* 0x000fec0003800000 */
[----:B------:R-:W-:-:S13]  /*1fb0*/  FSETP.GEU.FTZ.AND P0, PT, R0, RZ, PT ;  /* 0x000000ff0000720b */ /* 0x000fda0003f1e000 */
[----:B------:R-:W-:Y:S01]  /*1fc0*/  @!P0 IMAD.MOV.U32 R14, RZ, RZ, 0x7fffffff ;  /* 0x7fffffffff0e8424 */ /* 0x000fe200078e00ff */
[----:B------:R-:W-:Y:S06]  /*1fd0*/  @!P0 BRA `(.L_x_28) ;  /* 0x0000000000388947 */ /* 0x000fec0003800000 */
[----:B------:R-:W-:-:S13]  /*1fe0*/  FSETP.GTU.FTZ.AND P0, PT, |R0|, +INF , PT ;  /* 0x7f8000000000780b */ /* 0x000fda0003f1c200 */
[----:B------:R-:W-:Y:S01]  /*1ff0*/  @P0 FADD.FTZ R14, R0, 1 ;  /* 0x3f800000000e0421 */ /* 0x000fe20000010000 */
[----:B------:R-:W-:Y:S06]  /*2000*/  @P0 BRA `(.L_x_28) ;  /* 0x00000000002c0947 */ /* 0x000fec0003800000 */
[----:B------:R-:W-:-:S13]  /*2010*/  FSETP.NEU.FTZ.AND P0, PT, |R0|, +INF , PT ;  /* 0x7f8000000000780b */ /* 0x000fda0003f1d200 */
[----:B------:R-:W-:Y:S01]  /*2020*/  @!P0 IMAD.MOV.U32 R14, RZ, RZ, R0 ;  /* 0x000000ffff0e8224 */ /* 0x000fe200078e0000 */
[----:B------:R-:W-:Y:S06]  /*2030*/  @!P0 BRA `(.L_x_28) ;  /* 0x0000000000208947 */ /* 0x000fec0003800000 */
[----:B------:R-:W-:-:S04]  /*2040*/  FFMA R0, R0, 1.84467440737095516160e+19, RZ ;  /* 0x5f80000000007823 */ /* 0x000fc800000000ff */
[----:B------:R-:W0:Y:S02]  /*2050*/  MUFU.RSQ R15, R0 ;  /* 0x00000000000f7308 */ /* 0x000e240000001400 */
[----:B0-----:R-:W-:Y:S01]  /*2060*/  FMUL.FTZ R17, R0, R15 ;  /* 0x0000000f00117220 */ /* 0x001fe20000410000 */
[----:B------:R-:W-:-:S03]  /*2070*/  FMUL.FTZ R15, R15, 0.5 ;  /* 0x3f0000000f0f7820 */ /* 0x000fc60000410000 */
[----:B------:R-:W-:-:S04]  /*2080*/  FADD.FTZ R14, -R17, -RZ ;  /* 0x800000ff110e7221 */ /* 0x000fc80000010100 */
[----:B------:R-:W-:-:S04]  /*2090*/  FFMA R14, R17, R14, R0 ;  /* 0x0000000e110e7223 */ /* 0x000fc80000000000 */
[----:B------:R-:W-:-:S04]  /*20a0*/  FFMA R14, R14, R15, R17 ;  /* 0x0000000f0e0e7223 */ /* 0x000fc80000000011 */
[----:B------:R-:W-:-:S07]  /*20b0*/  FMUL.FTZ R14, R14, 2.3283064365386962891e-10 ;  /* 0x2f8000000e0e7820 */ /* 0x000fce0000410000 */
.L_x_28:
[----:B------:R-:W-:Y:S02]  /*20c0*/  IMAD.MOV.U32 R0, RZ, RZ, R14 ;  /* 0x000000ffff007224 */ /* 0x000fe400078e000e */
[----:B------:R-:W-:Y:S02]  /*20d0*/  IMAD.MOV.U32 R14, RZ, RZ, R16 ;  /* 0x000000ffff0e7224 */ /* 0x000fe400078e0010 */
[----:B------:R-:W-:-:S04]  /*20e0*/  IMAD.MOV.U32 R15, RZ, RZ, 0x0 ;  /* 0x00000000ff0f7424 */ /* 0x000fc800078e00ff */
[----:B------:R-:W-:Y:S05]  /*20f0*/  RET.REL.NODEC R14 `(_Z4idctPfS_mm) ;  /* 0xffffffdc0ec07950 */ /* 0x000fea0003c3ffff */
.L_x_29:
        /* <DEDUP_REMOVED lines=16> */
.L_x_64:


//--------------------- .text._Z3dctPfS_mm        --------------------------
	.section	.text._Z3dctPfS_mm,"ax",@progbits
	.align	128
        .global         _Z3dctPfS_mm
        .type           _Z3dctPfS_mm,@function
        .size           _Z3dctPfS_mm,(.L_x_66 - _Z3dctPfS_mm)
        .other          _Z3dctPfS_mm,@"STO_CUDA_ENTRY STV_DEFAULT"
_Z3dctPfS_mm:
.text._Z3dctPfS_mm:
[----:B------:R-:W0:Y:S01]  /*0000*/  LDC R1, c[0x0][0x37c] ;  /* 0x0000df00ff017b82 */ /* 0x000e220000000800 */
[----:B------:R-:W1:Y:S01]  /*0010*/  LDCU.64 UR6, c[0x0][0x398] ;  /* 0x00007300ff0677ac */ /* 0x000e620008000a00 */
[----:B------:R-:W2:Y:S06]  /*0020*/  S2R R0, SR_TID.Y ;  /* 0x0000000000007919 */ /* 0x000eac0000002200 */
[----:B------:R-:W2:Y:S01]  /*0030*/  LDC R3, c[0x0][0x364] ;  /* 0x0000d900ff037b82 */ /* 0x000ea20000000800 */
[----:B0-----:R-:W-:Y:S01]  /*0040*/  VIADD R1, R1, 0xffffffe0 ;  /* 0xffffffe001017836 */ /* 0x001fe20000000000 */
[----:B------:R-:W0:Y:S01]  /*0050*/  LDCU.64 UR10, c[0x0][0x358] ;  /* 0x00006b00ff0a77ac */ /* 0x000e220008000a00 */
[----:B------:R-:W3:Y:S01]  /*0060*/  S2R R2, SR_TID.X ;  /* 0x0000000000027919 */ /* 0x000ee20000002100 */
[----:B------:R-:W-:-:S04]  /*0070*/  IMAD.MOV.U32 R4, RZ, RZ, RZ ;  /* 0x000000ffff047224 */ /* 0x000fc800078e00ff */
[----:B------:R-:W2:Y:S08]  /*0080*/  S2UR UR4, SR_CTAID.Y ;  /* 0x00000000000479c3 */ /* 0x000eb00000002600 */
[----:B------:R-:W3:Y:S01]  /*0090*/  S2UR UR5, SR_CTAID.X ;  /* 0x00000000000579c3 */ /* 0x000ee20000002500 */
[----:B-1----:R-:W-:-:S04]  /*00a0*/  UISETP.NE.U32.AND UP0, UPT, UR6, URZ, UPT ;  /* 0x000000ff0600728c */ /* 0x002fc8000bf05070 */
[----:B------:R-:W-:-:S03]  /*00b0*/  UISETP.NE.AND.EX UP0, UPT, UR7, URZ, UPT, UP0 ;  /* 0x000000ff0700728c */ /* 0x000fc6000bf05300 */
[----:B------:R-:W3:Y:S01]  /*00c0*/  LDC R5, c[0x0][0x360] ;  /* 0x0000d800ff057b82 */ /* 0x000ee20000000800 */
[----:B--2---:R-:W-:Y:S02]  /*00d0*/  IMAD R6, R3, UR4, R0 ;  /* 0x0000000403067c24 */ /* 0x004fe4000f8e0200 */
[----:B---3--:R-:W-:-:S03]  /*00e0*/  IMAD R16, R5, UR5, R2 ;  /* 0x0000000505107c24 */ /* 0x008fc6000f8e0202 */
[----:B0-----:R-:W-:Y:S05]  /*00f0*/  BRA.U !UP0, `(.L_x_30) ;  /* 0x0000001108847547 */ /* 0x001fea000b800000 */
[----:B------:R-:W0:Y:S01]  /*0100*/  LDCU.64 UR4, c[0x0][0x398] ;  /* 0x00007300ff0477ac */ /* 0x000e220008000a00 */
[----:B------:R-:W-:Y:S01]  /*0110*/  IMAD.MOV.U32 R8, RZ, RZ, 0x1 ;  /* 0x00000001ff087424 */ /* 0x000fe200078e00ff */
[----:B------:R-:W-:Y:S08]  /*0120*/  I2F.F64.U32 R24, R6 ;  /* 0x0000000600187312 */ /* 0x000ff00000201800 */
[----:B0-----:R-:W0:Y:S01]  /*0130*/  I2F.F64.U64 R10, UR4 ;  /* 0x00000004000a7d12 */ /* 0x001e220008301800 */
[----:B------:R-:W-:Y:S01]  /*0140*/  UMOV UR4, 0x54442d11 ;  /* 0x54442d1100047882 */ /* 0x000fe20000000000 */
[----:B------:R-:W-:-:S06]  /*0150*/  UMOV UR5, 0x400921fb ;  /* 0x400921fb00057882 */ /* 0x000fcc0000000000 */
[----:B0-----:R-:W0:Y:S02]  /*0160*/  MUFU.RCP64H R9, R11 ;  /* 0x0000000b00097308 */ /* 0x001e240000001800 */
[----:B0-----:R-:W-:-:S08]  /*0170*/  DFMA R12, -R10, R8, 1 ;  /* 0x3ff000000a0c742b */ /* 0x001fd00000000108 */
[----:B------:R-:W-:-:S08]  /*0180*/  DFMA R12, R12, R12, R12 ;  /* 0x0000000c0c0c722b */ /* 0x000fd0000000000c */
[----:B------:R-:W-:-:S08]  /*0190*/  DFMA R12, R8, R12, R8 ;  /* 0x0000000c080c722b */ /* 0x000fd00000000008 */
[----:B------:R-:W-:-:S08]  /*01a0*/  DFMA R8, -R10, R12, 1 ;  /* 0x3ff000000a08742b */ /* 0x000fd0000000010c */
[----:B------:R-:W-:-:S08]  /*01b0*/  DFMA R8, R12, R8, R12 ;  /* 0x000000080c08722b */ /* 0x000fd0000000000c */
[----:B------:R-:W-:-:S08]  /*01c0*/  DMUL R12, R8, UR4 ;  /* 0x00000004080c7c28 */ /* 0x000fd00008000000 */
[----:B------:R-:W-:Y:S01]  /*01d0*/  DFMA R14, -R10, R12, UR4 ;  /* 0x000000040a0e7e2b */ /* 0x000fe2000800010c */
[----:B------:R-:W0:Y:S07]  /*01e0*/  LDCU.64 UR4, c[0x0][0x390] ;  /* 0x00007200ff0477ac */ /* 0x000e2e0008000a00 */
[----:B------:R-:W-:-:S10]  /*01f0*/  DFMA R8, R8, R14, R12 ;  /* 0x0000000e0808722b */ /* 0x000fd4000000000c */
[----:B------:R-:W-:Y:S01]  /*0200*/  FFMA R4, RZ, R11, R9 ;  /* 0x0000000bff047223 */ /* 0x000fe20000000009 */
[----:B0-----:R-:W0:Y:S04]  /*0210*/  I2F.F64.U64 R26, UR4 ;  /* 0x00000004001a7d12 */ /* 0x001e280008301800 */
[----:B------:R-:W-:-:S13]  /*0220*/  FSETP.GT.AND P0, PT, |R4|, 1.469367938527859385e-39, PT ;  /* 0x001000000400780b */ /* 0x000fda0003f04200 */
[----:B0-----:R-:W-:Y:S05]  /*0230*/  @P0 BRA `(.L_x_31) ;  /* 0x0000000000100947 */ /* 0x001fea0003800000 */
[----:B------:R-:W-:Y:S01]  /*0240*/  IMAD.MOV.U32 R12, RZ, RZ, 0x54442d11 ;  /* 0x54442d11ff0c7424 */ /* 0x000fe200078e00ff */
[----:B------:R-:W-:Y:S01]  /*0250*/  MOV R32, 0x280 ;  /* 0x0000028000207802 */ /* 0x000fe20000000f00 */
[----:B------:R-:W-:-:S07]  /*0260*/  IMAD.MOV.U32 R13, RZ, RZ, 0x400921fb ;  /* 0x400921fbff0d7424 */ /* 0x000fce00078e00ff */
[----:B------:R-:W-:Y:S05]  /*0270*/  CALL.REL.NOINC `($__internal_2_$__cuda_sm20_div_rn_f64_full) ;  /* 0x0000001400bc7944 */ /* 0x000fea0003c00000 */
.L_x_31:
[----:B------:R-:W0:Y:S01]  /*0280*/  MUFU.RCP64H R11, R27 ;  /* 0x0000001b000b7308 */ /* 0x000e220000001800 */
[----:B------:R-:W-:Y:S01]  /*0290*/  IMAD.MOV.U32 R10, RZ, RZ, 0x1 ;  /* 0x00000001ff0a7424 */ /* 0x000fe200078e00ff */
[----:B------:R-:W-:Y:S01]  /*02a0*/  UMOV UR4, 0x54442d11 ;  /* 0x54442d1100047882 */ /* 0x000fe20000000000 */
[----:B------:R-:W-:Y:S01]  /*02b0*/  UMOV UR5, 0x400921fb ;  /* 0x400921fb00057882 */ /* 0x000fe20000000000 */
[----:B------:R-:W-:-:S04]  /*02c0*/  DMUL R24, R24, R8 ;  /* 0x0000000818187228 */ /* 0x000fc80000000000 */
[----:B------:R1:W2:Y:S08]  /*02d0*/  I2F.F64 R28, R16 ;  /* 0x00000010001c7312 */ /* 0x0002b00000201c00 */
[----:B------:R1:W3:Y:S01]  /*02e0*/  F2F.F32.F64 R24, R24 ;  /* 0x0000001800187310 */ /* 0x0002e20000301000 */
[----:B0-----:R-:W-:-:S08]  /*02f0*/  DFMA R12, R10, -R26, 1 ;  /* 0x3ff000000a0c742b */ /* 0x001fd0000000081a */
[----:B------:R-:W-:-:S08]  /*0300*/  DFMA R12, R12, R12, R12 ;  /* 0x0000000c0c0c722b */ /* 0x000fd0000000000c */
[----:B------:R-:W-:-:S08]  /*0310*/  DFMA R12, R10, R12, R10 ;  /* 0x0000000c0a0c722b */ /* 0x000fd0000000000a */
[----:B------:R-:W-:-:S08]  /*0320*/  DFMA R10, R12, -R26, 1 ;  /* 0x3ff000000c0a742b */ /* 0x000fd0000000081a */
[----:B------:R-:W-:-:S08]  /*0330*/  DFMA R10, R12, R10, R12 ;  /* 0x0000000a0c0a722b */ /* 0x000fd0000000000c */
[----:B------:R-:W-:-:S08]  /*0340*/  DMUL R12, R10, UR4 ;  /* 0x000000040a0c7c28 */ /* 0x000fd00008000000 */
[----:B------:R-:W-:-:S08]  /*0350*/  DFMA R14, R12, -R26, UR4 ;  /* 0x000000040c0e7e2b */ /* 0x000fd0000800081a */
[----:B------:R-:W-:-:S10]  /*0360*/  DFMA R10, R10, R14, R12 ;  /* 0x0000000e0a0a722b */ /* 0x000fd4000000000c */
[----:B------:R-:W-:-:S05]  /*0370*/  FFMA R4, RZ, R27, R11 ;  /* 0x0000001bff047223 */ /* 0x000fca000000000b */
[----:B------:R-:W-:-:S13]  /*0380*/  FSETP.GT.AND P0, PT, |R4|, 1.469367938527859385e-39, PT ;  /* 0x001000000400780b */ /* 0x000fda0003f04200 */
[----:B-123--:R-:W-:Y:S05]  /*0390*/  @P0 BRA `(.L_x_32) ;  /* 0x0000000000200947 */ /* 0x00efea0003800000 */
[----:B------:R-:W-:Y:S01]  /*03a0*/  IMAD.MOV.U32 R10, RZ, RZ, R26 ;  /* 0x000000ffff0a7224 */ /* 0x000fe200078e001a */
[----:B------:R-:W-:Y:S01]  /*03b0*/  MOV R32, 0x400 ;  /* 0x0000040000207802 */ /* 0x000fe20000000f00 */
[----:B------:R-:W-:Y:S02]  /*03c0*/  IMAD.MOV.U32 R11, RZ, RZ, R27 ;  /* 0x000000ffff0b7224 */ /* 0x000fe400078e001b */
[----:B------:R-:W-:Y:S02]  /*03d0*/  IMAD.MOV.U32 R12, RZ, RZ, 0x54442d11 ;  /* 0x54442d11ff0c7424 */ /* 0x000fe400078e00ff */
[----:B------:R-:W-:-:S07]  /*03e0*/  IMAD.MOV.U32 R13, RZ, RZ, 0x400921fb ;  /* 0x400921fbff0d7424 */ /* 0x000fce00078e00ff */
[----:B------:R-:W-:Y:S05]  /*03f0*/  CALL.REL.NOINC `($__internal_2_$__cuda_sm20_div_rn_f64_full) ;  /* 0x00000014005c7944 */ /* 0x000fea0003c00000 */
[----:B------:R-:W-:Y:S02]  /*0400*/  IMAD.MOV.U32 R10, RZ, RZ, R8 ;  /* 0x000000ffff0a7224 */ /* 0x000fe400078e0008 */
[----:B------:R-:W-:-:S07]  /*0410*/  IMAD.MOV.U32 R11, RZ, RZ, R9 ;  /* 0x000000ffff0b7224 */ /* 0x000fce00078e0009 */
.L_x_32:
[----:B------:R-:W-:Y:S01]  /*0420*/  DMUL R28, R28, R10 ;  /* 0x0000000a1c1c7228 */ /* 0x000fe20000000000 */
[----:B------:R-:W-:Y:S01]  /*0430*/  F2F.F64.F32 R18, R24 ;  /* 0x0000001800127310 */ /* 0x000fe20000201800 */
[----:B------:R-:W-:Y:S02]  /*0440*/  IMAD.MOV.U32 R4, RZ, RZ, RZ ;  /* 0x000000ffff047224 */ /* 0x000fe400078e00ff */
[----:B------:R-:W-:-:S05]  /*0450*/  IMAD.MOV.U32 R7, RZ, RZ, RZ ;  /* 0x000000ffff077224 */ /* 0x000fca00078e00ff */
[----:B------:R-:W0:Y:S08]  /*0460*/  F2F.F32.F64 R20, R28 ;  /* 0x0000001c00147310 */ /* 0x000e300000301000 */
[----:B0-----:R-:W0:Y:S02]  /*0470*/  F2F.F64.F32 R20, R20 ;  /* 0x0000001400147310 */ /* 0x001e240000201800 */
.L_x_45:
[----:B------:R-:W1:Y:S02]  /*0480*/  LDCU.64 UR4, c[0x0][0x390] ;  /* 0x00007200ff0477ac */ /* 0x000e640008000a00 */
[----:B-1----:R-:W-:-:S04]  /*0490*/  UISETP.NE.U32.AND UP0, UPT, UR4, URZ, UPT ;  /* 0x000000ff0400728c */ /* 0x002fc8000bf05070 */
[----:B------:R-:W-:-:S09]  /*04a0*/  UISETP.NE.AND.EX UP0, UPT, UR5, URZ, UPT, UP0 ;  /* 0x000000ff0500728c */ /* 0x000fd2000bf05300 */
[----:B------:R-:W-:Y:S05]  /*04b0*/  BRA.U !UP0, `(.L_x_33) ;  /* 0x0000000d087c7547 */ /* 0x000fea000b800000 */
[----:B------:R-:W-:Y:S02]  /*04c0*/  IMAD.IADD R8, R0, 0x1, R7 ;  /* 0x0000000100087824 */ /* 0x000fe400078e0207 */
[----:B------:R-:W-:-:S03]  /*04d0*/  IMAD.MOV.U32 R9, RZ, RZ, RZ ;  /* 0x000000ffff097224 */ /* 0x000fc600078e00ff */
[----:B------:R-:W-:-:S07]  /*04e0*/  SHF.R.S32.HI R10, RZ, 0x1f, R8 ;  /* 0x0000001fff0a7819 */ /* 0x000fce0000011408 */
.L_x_44:
[----:B------:R-:W1:Y:S01]  /*04f0*/  LDCU.128 UR12, c[0x0][0x390] ;  /* 0x00007200ff0c77ac */ /* 0x000e620008000c00 */
[----:B------:R-:W-:Y:S01]  /*0500*/  IMAD.IADD R12, R2, 0x1, R9 ;  /* 0x00000001020c7824 */ /* 0x000fe200078e0209 */
[----:B------:R-:W-:Y:S04]  /*0510*/  BSSY.RECONVERGENT B0, `(.L_x_34) ;  /* 0x0000015000007945 */ /* 0x000fe80003800200 */
[----:B------:R-:W-:Y:S02]  /*0520*/  SHF.R.S32.HI R13, RZ, 0x1f, R12 ;  /* 0x0000001fff0d7819 */ /* 0x000fe4000001140c */
[----:B-1----:R-:W-:Y:S02]  /*0530*/  ISETP.GE.U32.AND P0, PT, R12, UR12, PT ;  /* 0x0000000c0c007c0c */ /* 0x002fe4000bf06070 */
[----:B------:R-:W-:-:S02]  /*0540*/  ISETP.GE.U32.AND P1, PT, R8, UR14, PT ;  /* 0x0000000e08007c0c */ /* 0x000fc4000bf26070 */
[----:B------:R-:W-:-:S04]  /*0550*/  ISETP.GE.U32.AND.EX P0, PT, R13, UR13, PT, P0 ;  /* 0x0000000d0d007c0c */ /* 0x000fc8000bf06100 */
[----:B------:R-:W-:-:S13]  /*0560*/  ISETP.GE.U32.OR.EX P0, PT, R10, UR15, P0, P1 ;  /* 0x0000000f0a007c0c */ /* 0x000fda0008706510 */
[----:B------:R-:W-:Y:S05]  /*0570*/  @P0 BRA `(.L_x_35) ;  /* 0x0000000000380947 */ /* 0x000fea0003800000 */
[----:B------:R-:W1:Y:S01]  /*0580*/  LDCU.64 UR4, c[0x0][0x388] ;  /* 0x00007100ff0477ac */ /* 0x000e620008000a00 */
[----:B------:R-:W-:Y:S02]  /*0590*/  IMAD R11, R10, UR12, RZ ;  /* 0x0000000c0a0b7c24 */ /* 0x000fe4000f8e02ff */
[----:B------:R-:W-:-:S04]  /*05a0*/  IMAD.WIDE.U32 R12, R8, UR12, R12 ;  /* 0x0000000c080c7c25 */ /* 0x000fc8000f8e000c */
[----:B------:R-:W-:-:S04]  /*05b0*/  IMAD R11, R8, UR13, R11 ;  /* 0x0000000d080b7c24 */ /* 0x000fc8000f8e020b */
[----:B------:R-:W-:Y:S01]  /*05c0*/  IMAD.IADD R11, R13, 0x1, R11 ;  /* 0x000000010d0b7824 */ /* 0x000fe200078e020b */
[----:B-1----:R-:W-:-:S04]  /*05d0*/  LEA R14, P0, R12, UR4, 0x2 ;  /* 0x000000040c0e7c11 */ /* 0x002fc8000f8010ff */
[----:B------:R-:W-:-:S05]  /*05e0*/  LEA.HI.X R15, R12, UR5, R11, 0x2, P0 ;  /* 0x000000050c0f7c11 */ /* 0x000fca00080f140b */
[----:B------:R-:W2:Y:S01]  /*05f0*/  LDG.E R14, desc[UR10][R14.64] ;  /* 0x0000000a0e0e7981 */ /* 0x000ea2000c1e1900 */
[----:B------:R-:W1:Y:S01]  /*0600*/  S2UR UR5, SR_CgaCtaId ;  /* 0x00000000000579c3 */ /* 0x000e620000008800 */
[----:B------:R-:W-:Y:S02]  /*0610*/  UMOV UR4, 0x400 ;  /* 0x0000040000047882 */ /* 0x000fe40000000000 */
[----:B-1----:R-:W-:-:S06]  /*0620*/  ULEA UR4, UR5, UR4, 0x18 ;  /* 0x0000000405047291 */ /* 0x002fcc000f8ec0ff */
[----:B------:R-:W-:-:S05]  /*0630*/  LEA R11, R2, UR4, 0x6 ;  /* 0x00000004020b7c11 */ /* 0x000fca000f8e30ff */
[----:B------:R-:W-:-:S05]  /*0640*/  IMAD R11, R0, 0x4, R11 ;  /* 0x00000004000b7824 */ /* 0x000fca00078e020b */
[----:B--2---:R1:W-:Y:S02]  /*0650*/  STS [R11], R14 ;  /* 0x0000000e0b007388 */ /* 0x0043e40000000800 */
.L_x_35:
[----:B------:R-:W-:Y:S05]  /*0660*/  BSYNC.RECONVERGENT B0 ;  /* 0x0000000000007941 */ /* 0x000fea0003800200 */
.L_x_34:
[----:B------:R-:W-:Y:S06]  /*0670*/  BAR.SYNC.DEFER_BLOCKING 0x0 ;  /* 0x0000000000007b1d */ /* 0x000fec0000010000 */
[----:B------:R-:W-:-:S05]  /*0680*/  UMOV UR4, URZ ;  /* 0x000000ff00047c82 */ /* 0x000fca0008000000 */
.L_x_43:
[----:B-1----:R-:W-:Y:S01]  /*0690*/  VIADD R14, R7, UR4 ;  /* 0x00000004070e7c36 */ /* 0x002fe20008000000 */
[----:B------:R-:W1:Y:S01]  /*06a0*/  S2UR UR6, SR_CgaCtaId ;  /* 0x00000000000679c3 */ /* 0x000e620000008800 */
[----:B------:R-:W-:Y:S02]  /*06b0*/  UMOV UR5, 0x400 ;  /* 0x0000040000057882 */ /* 0x000fe40000000000 */
[----:B------:R-:W2:Y:S02]  /*06c0*/  I2F.F64 R12, R14 ;  /* 0x0000000e000c7312 */ /* 0x000ea40000201c00 */
[----:B--2---:R-:W-:Y:S01]  /*06d0*/  DADD R12, R12, 0.5 ;  /* 0x3fe000000c0c7429 */ /* 0x004fe20000000000 */
[----:B-1----:R-:W-:-:S07]  /*06e0*/  ULEA UR5, UR6, UR5, 0x18 ;  /* 0x0000000506057291 */ /* 0x002fce000f8ec0ff */
[----:B------:R-:W-:Y:S01]  /*06f0*/  DMUL R12, R18, R12 ;  /* 0x0000000c120c7228 */ /* 0x000fe20000000000 */
[----:B------:R-:W-:Y:S02]  /*0700*/  ULEA UR8, UR4, UR5, 0x6 ;  /* 0x0000000504087291 */ /* 0x000fe4000f8e30ff */
[----:B------:R-:W-:-:S03]  /*0710*/  UIADD3 UR4, UPT, UPT, UR4, 0x1, URZ ;  /* 0x0000000104047890 */ /* 0x000fc6000fffe0ff */
[----:B------:R-:W1:Y:S01]  /*0720*/  F2F.F32.F64 R11, R12 ;  /* 0x0000000c000b7310 */ /* 0x000e620000301000 */
[----:B------:R-:W-:Y:S02]  /*0730*/  UMOV UR5, URZ ;  /* 0x000000ff00057c82 */ /* 0x000fe40008000000 */
[----:B------:R-:W-:Y:S01]  /*0740*/  ISETP.NE.AND P0, PT, R3, UR4, PT ;  /* 0x0000000403007c0c */ /* 0x000fe2000bf05270 */
[C---:B-1----:R-:W-:Y:S01]  /*0750*/  FMUL R15, R11.reuse, 0.63661974668502807617 ;  /* 0x3f22f9830b0f7820 */ /* 0x042fe20000400000 */
[----:B------:R-:W-:Y:S01]  /*0760*/  SHF.R.U32.HI R22, RZ, 0x17, R11 ;  /* 0x00000017ff167819 */ /* 0x000fe2000001160b */
[C---:B------:R-:W-:Y:S01]  /*0770*/  IMAD.SHL.U32 R24, R11.reuse, 0x100, RZ ;  /* 0x000001000b187824 */ /* 0x040fe200078e00ff */
[C---:B------:R-:W-:Y:S02]  /*0780*/  FSETP.GE.AND P2, PT, |R11|.reuse, 105615, PT ;  /* 0x47ce47800b00780b */ /* 0x040fe40003f46200 */
[----:B------:R-:W-:Y:S01]  /*0790*/  LOP3.LUT R12, R22, 0xe0, RZ, 0xc0, !PT ;  /* 0x000000e0160c7812 */ /* 0x000fe200078ec0ff */
[----:B------:R-:W1:Y:S01]  /*07a0*/  F2I.NTZ R15, R15 ;  /* 0x0000000f000f7305 */ /* 0x000e620000203100 */
[----:B------:R-:W-:-:S03]  /*07b0*/  FSETP.EQ.OR P1, PT, |R11|, +INF , !P2 ;  /* 0x7f8000000b00780b */ /* 0x000fc60005722600 */
[----:B------:R-:W-:Y:S01]  /*07c0*/  VIADD R23, R12, 0xffffff80 ;  /* 0xffffff800c177836 */ /* 0x000fe20000000000 */
[----:B------:R-:W-:-:S04]  /*07d0*/  LOP3.LUT R12, R22, 0x1f, RZ, 0xc0, !PT ;  /* 0x0000001f160c7812 */ /* 0x000fc800078ec0ff */
[----:B------:R-:W-:Y:S02]  /*07e0*/  SHF.R.U32.HI R22, RZ, 0x5, R23 ;  /* 0x00000005ff167819 */ /* 0x000fe40000011617 */
[----:B------:R-:W-:-:S03]  /*07f0*/  IADD3 R26, PT, PT, -R12, 0x20, RZ ;  /* 0x000000200c1a7810 */ /* 0x000fc60007ffe1ff */
[----:B------:R-:W-:Y:S01]  /*0800*/  IMAD R27, R22, -0x4, R1 ;  /* 0xfffffffc161b7824 */ /* 0x000fe200078e0201 */
[----:B-1----:R-:W-:Y:S02]  /*0810*/  I2FP.F32.S32 R14, R15 ;  /* 0x0000000f000e7245 */ /* 0x002fe40000201400 */
[----:B------:R-:W-:-:S03]  /*0820*/  SEL R15, R15, RZ, !P2 ;  /* 0x000000ff0f0f7207 */ /* 0x000fc60005000000 */
[----:B------:R-:W-:-:S04]  /*0830*/  FFMA R13, R14, -1.5707962512969970703, R11 ;  /* 0xbfc90fda0e0d7823 */ /* 0x000fc8000000000b */
[----:B------:R-:W-:-:S04]  /*0840*/  FFMA R13, R14, -7.5497894158615963534e-08, R13 ;  /* 0xb3a221680e0d7823 */ /* 0x000fc8000000000d */
[----:B------:R-:W-:Y:S01]  /*0850*/  FFMA R13, R14, -5.3903029534742383927e-15, R13 ;  /* 0xa7c234c50e0d7823 */ /* 0x000fe2000000000d */
[----:B------:R-:W-:Y:S01]  /*0860*/  LOP3.LUT R14, R24, 0x80000000, RZ, 0xfc, !PT ;  /* 0x80000000180e7812 */ /* 0x000fe200078efcff */
[----:B------:R-:W-:-:S07]  /*0870*/  @P2 FMUL R13, RZ, R11 ;  /* 0x0000000bff0d2220 */ /* 0x000fce0000400000 */
.L_x_42:
[----:B------:R-:W-:Y:S01]  /*0880*/  VIADD R24, R9, UR5 ;  /* 0x0000000509187c36 */ /* 0x000fe20008000000 */
[----:B------:R-:W-:Y:S01]  /*0890*/  ULEA UR6, UR5, UR8, 0x2 ;  /* 0x0000000805067291 */ /* 0x000fe2000f8e10ff */
[----:B------:R-:W-:Y:S02]  /*08a0*/  BSSY.RECONVERGENT B0, `(.L_x_36) ;  /* 0x0000045000007945 */ /* 0x000fe40003800200 */
[----:B------:R-:W1:Y:S06]  /*08b0*/  I2F.F64 R22, R24 ;  /* 0x0000001800167312 */ /* 0x000e6c0000201c00 */
[----:B------:R-:W2:Y:S01]  /*08c0*/  LDS R31, [UR6] ;  /* 0x00000006ff1f7984 */ /* 0x000ea20008000800 */
[----:B-1----:R-:W-:-:S08]  /*08d0*/  DADD R22, R22, 0.5 ;  /* 0x3fe0000016167429 */ /* 0x002fd00000000000 */
[----:B0-----:R-:W-:-:S06]  /*08e0*/  DMUL R22, R20, R22 ;  /* 0x0000001614167228 */ /* 0x001fcc0000000000 */
[----:B------:R-:W0:Y:S02]  /*08f0*/  F2F.F32.F64 R30, R22 ;  /* 0x00000016001e7310 */ /* 0x000e240000301000 */
[C---:B0-----:R-:W-:Y:S01]  /*0900*/  FMUL R32, R30.reuse, 0.63661974668502807617 ;  /* 0x3f22f9831e207820 */ /* 0x041fe20000400000 */
[----:B------:R-:W-:-:S05]  /*0910*/  FSETP.GE.AND P2, PT, |R30|, 105615, PT ;  /* 0x47ce47801e00780b */ /* 0x000fca0003f46200 */
[----:B------:R-:W0:Y:S02]  /*0920*/  F2I.NTZ R32, R32 ;  /* 0x0000002000207305 */ /* 0x000e240000203100 */
[----:B0-----:R-:W-:-:S05]  /*0930*/  I2FP.F32.S32 R25, R32 ;  /* 0x0000002000197245 */ /* 0x001fca0000201400 */
[----:B------:R-:W-:-:S04]  /*0940*/  FFMA R28, R25, -1.5707962512969970703, R30 ;  /* 0xbfc90fda191c7823 */ /* 0x000fc8000000001e */
[----:B------:R-:W-:-:S04]  /*0950*/  FFMA R28, R25, -7.5497894158615963534e-08, R28 ;  /* 0xb3a22168191c7823 */ /* 0x000fc8000000001c */
[----:B------:R-:W-:Y:S01]  /*0960*/  FFMA R33, R25, -5.3903029534742383927e-15, R28 ;  /* 0xa7c234c519217823 */ /* 0x000fe2000000001c */
[----:B--2---:R-:W-:Y:S06]  /*0970*/  @!P2 BRA `(.L_x_37) ;  /* 0x0000000000dca947 */ /* 0x004fec0003800000 */
[----:B------:R-:W-:-:S13]  /*0980*/  FSETP.NEU.AND P2, PT, |R30|, +INF , PT ;  /* 0x7f8000001e00780b */ /* 0x000fda0003f4d200 */
[----:B------:R-:W-:Y:S01]  /*0990*/  @!P2 FMUL R33, RZ, R30 ;  /* 0x0000001eff21a220 */ /* 0x000fe20000400000 */
[----:B------:R-:W-:Y:S01]  /*09a0*/  @!P2 IMAD.MOV.U32 R32, RZ, RZ, RZ ;  /* 0x000000ffff20a224 */ /* 0x000fe200078e00ff */
[----:B------:R-:W-:Y:S06]  /*09b0*/  @!P2 BRA `(.L_x_37) ;  /* 0x0000000000cca947 */ /* 0x000fec0003800000 */
[----:B------:R-:W-:Y:S01]  /*09c0*/  SHF.L.U32 R22, R30, 0x8, RZ ;  /* 0x000000081e167819 */ /* 0x000fe200000006ff */
[----:B------:R-:W-:Y:S01]  /*09d0*/  IMAD.MOV.U32 R32, RZ, RZ, RZ ;  /* 0x000000ffff207224 */ /* 0x000fe200078e00ff */
[----:B------:R-:W0:Y:S01]  /*09e0*/  LDCU.64 UR12, c[0x4][URZ] ;  /* 0x01000000ff0c77ac */ /* 0x000e220008000a00 */
[----:B------:R-:W-:Y:S01]  /*09f0*/  IMAD.MOV.U32 R28, RZ, RZ, R1 ;  /* 0x000000ffff1c7224 */ /* 0x000fe200078e0001 */
[----:B------:R-:W-:Y:S01]  /*0a00*/  LOP3.LUT R33, R22, 0x80000000, RZ, 0xfc, !PT ;  /* 0x8000000016217812 */ /* 0x000fe200078efcff */
[----:B------:R-:W-:Y:S01]  /*0a10*/  UMOV UR7, URZ ;  /* 0x000000ff00077c82 */ /* 0x000fe20008000000 */
[----:B------:R-:W-:-:S05]  /*0a20*/  UMOV UR6, URZ ;  /* 0x000000ff00067c82 */ /* 0x000fca0008000000 */
.L_x_38:
[----:B0-----:R-:W-:Y:S02]  /*0a30*/  IMAD.U32 R22, RZ, RZ, UR12 ;  /* 0x0000000cff167e24 */ /* 0x001fe4000f8e00ff */
[----:B------:R-:W-:-:S05]  /*0a40*/  IMAD.U32 R23, RZ, RZ, UR13 ;  /* 0x0000000dff177e24 */ /* 0x000fca000f8e00ff */
        /* <DEDUP_REMOVED lines=9> */
[----:B0-----:R-:W-:Y:S01]  /*0ae0*/  VIADD R28, R28, 0x4 ;  /* 0x000000041c1c7836 */ /* 0x001fe20000000000 */
        /* <DEDUP_REMOVED lines=21> */
[C---:B0-----:R-:W-:Y:S02]  /*0c40*/  LEA.HI R32, R29.reuse, R28, RZ, 0x1 ;  /* 0x0000001c1d207211 */ /* 0x041fe400078f08ff */
[C---:B------:R-:W-:Y:S02]  /*0c50*/  LOP3.LUT R22, R24.reuse, R23, RZ, 0x3c, !PT ;  /* 0x0000001718167212 */ /* 0x040fe400078e3cff */
[----:B------:R-:W-:Y:S01]  /*0c60*/  LOP3.LUT R23, R24, R29, RZ, 0x3c, !PT ;  /* 0x0000001d18177212 */ /* 0x000fe200078e3cff */
[----:B------:R-:W-:Y:S01]  /*0c70*/  IMAD.MOV R28, RZ, RZ, -R32 ;  /* 0x000000ffff1c7224 */ /* 0x000fe200078e0a20 */
[----:B------:R-:W-:-:S03]  /*0c80*/  LOP3.LUT R30, R29, R30, RZ, 0x3c, !PT ;  /* 0x0000001e1d1e7212 */ /* 0x000fc600078e3cff */
[----:B------:R-:W-:Y:S01]  /*0c90*/  @!P2 IMAD.MOV.U32 R32, RZ, RZ, R28 ;  /* 0x000000ffff20a224 */ /* 0x000fe200078e001c */
[----:B------:R-:W0:Y:S01]  /*0ca0*/  I2F.F64.S64 R22, R22 ;  /* 0x0000001600167312 */ /* 0x000e220000301c00 */
[----:B------:R-:W-:Y:S01]  /*0cb0*/  ISETP.GE.AND P3, PT, R30, RZ, PT ;  /* 0x000000ff1e00720c */ /* 0x000fe20003f66270 */
[----:B0-----:R-:W-:-:S10]  /*0cc0*/  DMUL R24, R22, UR6 ;  /* 0x0000000616187c28 */ /* 0x001fd40008000000 */
[----:B------:R-:W0:Y:S02]  /*0cd0*/  F2F.F32.F64 R24, R24 ;  /* 0x0000001800187310 */ /* 0x000e240000301000 */
[----:B0-----:R-:W-:-:S07]  /*0ce0*/  FSEL R33, -R24, R24, !P3 ;  /* 0x0000001818217208 */ /* 0x001fce0005800100 */
.L_x_37:
[----:B------:R-:W-:Y:S05]  /*0cf0*/  BSYNC.RECONVERGENT B0 ;  /* 0x0000000000007941 */ /* 0x000fea0003800200 */
.L_x_36:
[----:B------:R-:W-:Y:S02]  /*0d00*/  IMAD.MOV.U32 R28, RZ, RZ, 0x37cbac00 ;  /* 0x37cbac00ff1c7424 */ /* 0x000fe400078e00ff */
[----:B------:R-:W-:Y:S01]  /*0d10*/  FMUL R23, R33, R33 ;  /* 0x0000002121177220 */ /* 0x000fe20000400000 */
[----:B------:R-:W-:Y:S01]  /*0d20*/  LOP3.LUT R24, R32, 0x1, RZ, 0xc0, !PT ;  /* 0x0000000120187812 */ /* 0x000fe200078ec0ff */
[----:B------:R-:W-:Y:S01]  /*0d30*/  IMAD.MOV.U32 R29, RZ, RZ, 0x3c0885e4 ;  /* 0x3c0885e4ff1d7424 */ /* 0x000fe200078e00ff */
[----:B------:R-:W-:Y:S01]  /*0d40*/  BSSY.RECONVERGENT B0, `(.L_x_39) ;  /* 0x000003c000007945 */ /* 0x000fe20003800200 */
[----:B------:R-:W-:Y:S01]  /*0d50*/  FFMA R22, R23, R28, -0.0013887860113754868507 ;  /* 0xbab607ed17167423 */ /* 0x000fe2000000001c */
[----:B------:R-:W-:Y:S01]  /*0d60*/  ISETP.NE.U32.AND P2, PT, R24, 0x1, PT ;  /* 0x000000011800780c */ /* 0x000fe20003f45070 */
[----:B------:R-:W-:Y:S02]  /*0d70*/  VIADD R32, R32, 0x1 ;  /* 0x0000000120207836 */ /* 0x000fe40000000000 */
[----:B------:R-:W-:Y:S01]  /*0d80*/  IMAD.MOV.U32 R30, RZ, RZ, 0x3e2aaaa8 ;  /* 0x3e2aaaa8ff1e7424 */ /* 0x000fe200078e00ff */
[----:B------:R-:W-:-:S02]  /*0d90*/  FSEL R24, R22, -0.00019574658654164522886, P2 ;  /* 0xb94d415316187808 */ /* 0x000fc40001000000 */
[----:B------:R-:W-:Y:S02]  /*0da0*/  FSEL R34, R29, 0.041666727513074874878, !P2 ;  /* 0x3d2aaabb1d227808 */ /* 0x000fe40005000000 */
[----:B------:R-:W-:Y:S02]  /*0db0*/  FSEL R22, R33, 1, !P2 ;  /* 0x3f80000021167808 */ /* 0x000fe40005000000 */
[----:B------:R-:W-:Y:S01]  /*0dc0*/  LOP3.LUT P3, RZ, R32, 0x2, RZ, 0xc0, !PT ;  /* 0x0000000220ff7812 */ /* 0x000fe2000786c0ff */
[C---:B------:R-:W-:Y:S01]  /*0dd0*/  FFMA R24, R23.reuse, R24, R34 ;  /* 0x0000001817187223 */ /* 0x040fe20000000022 */
[----:B------:R-:W-:Y:S01]  /*0de0*/  FSEL R33, -R30, -0.4999999701976776123, !P2 ;  /* 0xbeffffff1e217808 */ /* 0x000fe20005000100 */
[----:B------:R-:W-:Y:S01]  /*0df0*/  FFMA R25, R23, R22, RZ ;  /* 0x0000001617197223 */ /* 0x000fe200000000ff */
[----:B------:R-:W-:Y:S02]  /*0e00*/  IMAD.MOV.U32 R34, RZ, RZ, R15 ;  /* 0x000000ffff227224 */ /* 0x000fe400078e000f */
[----:B------:R-:W-:-:S02]  /*0e10*/  IMAD.MOV.U32 R32, RZ, RZ, R13 ;  /* 0x000000ffff207224 */ /* 0x000fc400078e000d */
[----:B------:R-:W-:-:S04]  /*0e20*/  FFMA R24, R23, R24, R33 ;  /* 0x0000001817187223 */ /* 0x000fc80000000021 */
[----:B------:R-:W-:-:S04]  /*0e30*/  FFMA R22, R25, R24, R22 ;  /* 0x0000001819167223 */ /* 0x000fc80000000016 */
[----:B------:R-:W-:-:S04]  /*0e40*/  @P3 FADD R22, RZ, -R22 ;  /* 0x80000016ff163221 */ /* 0x000fc80000000000 */
[----:B------:R-:W-:Y:S01]  /*0e50*/  FMUL R31, R31, R22 ;  /* 0x000000161f1f7220 */ /* 0x000fe20000400000 */
[----:B------:R-:W-:Y:S06]  /*0e60*/  @P1 BRA `(.L_x_40) ;  /* 0x0000000000a41947 */ /* 0x000fec0003800000 */
[----:B------:R-:W-:Y:S01]  /*0e70*/  CS2R R32, SRZ ;  /* 0x0000000000207805 */ /* 0x000fe2000001ff00 */
[----:B------:R-:W-:-:S06]  /*0e80*/  UMOV UR6, URZ ;  /* 0x000000ff00067c82 */ /* 0x000fcc0008000000 */
.L_x_41:
[----:B0-----:R-:W0:Y:S02]  /*0e90*/  LDC.64 R22, c[0x4][RZ] ;  /* 0x01000000ff167b82 */ /* 0x001e240000000a00 */
[----:B0-----:R-:W-:-:S05]  /*0ea0*/  IMAD.WIDE.U32 R24, R33, 0x4, R22 ;  /* 0x0000000421187825 */ /* 0x001fca00078e0016 */
[----:B------:R-:W2:Y:S01]  /*0eb0*/  LDG.E.CONSTANT R23, desc[UR10][R24.64] ;  /* 0x0000000a18177981 */ /* 0x000ea2000c1e9900 */
[C---:B------:R-:W-:Y:S02]  /*0ec0*/  IMAD R34, R33.reuse, 0x4, R1 ;  /* 0x0000000421227824 */ /* 0x040fe400078e0201 */
        /* <DEDUP_REMOVED lines=15> */
[----:B---3--:R-:W-:Y:S02]  /*0fc0*/  @P2 SHF.R.U32.HI R25, RZ, R26, R23 ;  /* 0x0000001aff192219 */ /* 0x008fe40000011617 */
[----:B------:R-:W-:Y:S02]  /*0fd0*/  @P2 SHF.L.U32 R24, R23, R12, RZ ;  /* 0x0000000c17182219 */ /* 0x000fe400000006ff */
[----:B----4-:R-:W-:Y:S01]  /*0fe0*/  @P2 SHF.R.U32.HI R35, RZ, R26, R35 ;  /* 0x0000001aff232219 */ /* 0x010fe20000011623 */
[----:B------:R-:W-:-:S03]  /*0ff0*/  @P2 IMAD.IADD R33, R22, 0x1, R25 ;  /* 0x0000000116212824 */ /* 0x000fc600078e0219 */
[----:B------:R-:W-:Y:S02]  /*1000*/  @P2 IADD3 R23, PT, PT, R24, R35, RZ ;  /* 0x0000002318172210 */ /* 0x000fe40007ffe0ff */
[----:B------:R-:W-:Y:S02]  /*1010*/  ISETP.GE.AND P2, PT, R11, RZ, PT ;  /* 0x000000ff0b00720c */ /* 0x000fe40003f46270 */
[C-C-:B------:R-:W-:Y:S01]  /*1020*/  SHF.L.W.U32.HI R34, R23.reuse, 0x2, R33.reuse ;  /* 0x0000000217227819 */ /* 0x140fe20000010e21 */
[----:B------:R-:W-:Y:S01]  /*1030*/  IMAD.SHL.U32 R23, R23, 0x4, RZ ;  /* 0x0000000417177824 */ /* 0x000fe200078e00ff */
[----:B------:R-:W-:Y:S02]  /*1040*/  SHF.R.U32.HI R33, RZ, 0x1e, R33 ;  /* 0x0000001eff217819 */ /* 0x000fe40000011621 */
[----:B------:R-:W-:Y:S02]  /*1050*/  SHF.R.S32.HI R24, RZ, 0x1f, R34 ;  /* 0x0000001fff187819 */ /* 0x000fe40000011422 */
[----:B-1----:R-:W-:-:S02]  /*1060*/  LOP3.LUT R32, R34, R11, RZ, 0x3c, !PT ;  /* 0x0000000b22207212 */ /* 0x002fc400078e3cff */
[C---:B------:R-:W-:Y:S02]  /*1070*/  LOP3.LUT R22, R24.reuse, R23, RZ, 0x3c, !PT ;  /* 0x0000001718167212 */ /* 0x040fe400078e3cff */
[----:B------:R-:W-:Y:S02]  /*1080*/  LOP3.LUT R23, R24, R34, RZ, 0x3c, !PT ;  /* 0x0000002218177212 */ /* 0x000fe400078e3cff */
[----:B------:R-:W-:Y:S02]  /*1090*/  LEA.HI R34, R34, R33, RZ, 0x1 ;  /* 0x0000002122227211 */ /* 0x000fe400078f08ff */
[----:B------:R-:W-:Y:S02]  /*10a0*/  ISETP.GE.AND P3, PT, R32, RZ, PT ;  /* 0x000000ff2000720c */ /* 0x000fe40003f66270 */
[----:B------:R-:W0:Y:S01]  /*10b0*/  I2F.F64.S64 R22, R22 ;  /* 0x0000001600167312 */ /* 0x000e220000301c00 */
[----:B------:R-:W-:Y:S01]  /*10c0*/  @!P2 IMAD.MOV R34, RZ, RZ, -R34 ;  /* 0x000000ffff22a224 */ /* 0x000fe200078e0a22 */
[----:B0-----:R-:W-:-:S10]  /*10d0*/  DMUL R24, R22, UR6 ;  /* 0x0000000616187c28 */ /* 0x001fd40008000000 */
[----:B------:R-:W0:Y:S02]  /*10e0*/  F2F.F32.F64 R24, R24 ;  /* 0x0000001800187310 */ /* 0x000e240000301000 */
[----:B0-----:R-:W-:-:S07]  /*10f0*/  FSEL R32, -R24, R24, !P3 ;  /* 0x0000001818207208 */ /* 0x001fce0005800100 */
.L_x_40:
[----:B------:R-:W-:Y:S05]  /*1100*/  BSYNC.RECONVERGENT B0 ;  /* 0x0000000000007941 */ /* 0x000fea0003800200 */
.L_x_39:
[----:B------:R-:W-:Y:S01]  /*1110*/  FMUL R23, R32, R32 ;  /* 0x0000002020177220 */ /* 0x000fe20000400000 */
[C---:B------:R-:W-:Y:S01]  /*1120*/  LOP3.LUT R22, R34.reuse, 0x1, RZ, 0xc0, !PT ;  /* 0x0000000122167812 */ /* 0x040fe200078ec0ff */
[----:B------:R-:W-:Y:S01]  /*1130*/  VIADD R24, R34, 0x1 ;  /* 0x0000000122187836 */ /* 0x000fe20000000000 */
[----:B------:R-:W-:Y:S01]  /*1140*/  UIADD3 UR5, UPT, UPT, UR5, 0x1, URZ ;  /* 0x0000000105057890 */ /* 0x000fe2000fffe0ff */
[----:B------:R-:W-:Y:S01]  /*1150*/  FFMA R28, R23, R28, -0.0013887860113754868507 ;  /* 0xbab607ed171c7423 */ /* 0x000fe2000000001c */
[----:B------:R-:W-:Y:S02]  /*1160*/  ISETP.NE.U32.AND P3, PT, R22, 0x1, PT ;  /* 0x000000011600780c */ /* 0x000fe40003f65070 */
[----:B------:R-:W-:Y:S02]  /*1170*/  LOP3.LUT P2, RZ, R24, 0x2, RZ, 0xc0, !PT ;  /* 0x0000000218ff7812 */ /* 0x000fe4000784c0ff */
[----:B------:R-:W-:Y:S02]  /*1180*/  FSEL R22, R29, 0.041666727513074874878, !P3 ;  /* 0x3d2aaabb1d167808 */ /* 0x000fe40005800000 */
[----:B------:R-:W-:-:S02]  /*1190*/  FSEL R28, R28, -0.00019574658654164522886, P3 ;  /* 0xb94d41531c1c7808 */ /* 0x000fc40001800000 */
[----:B------:R-:W-:-:S03]  /*11a0*/  FSEL R25, -R30, -0.4999999701976776123, !P3 ;  /* 0xbeffffff1e197808 */ /* 0x000fc60005800100 */
[----:B------:R-:W-:Y:S01]  /*11b0*/  FFMA R28, R23, R28, R22 ;  /* 0x0000001c171c7223 */ /* 0x000fe20000000016 */
[----:B------:R-:W-:Y:S02]  /*11c0*/  FSEL R22, R32, 1, !P3 ;  /* 0x3f80000020167808 */ /* 0x000fe40005800000 */
[----:B------:R-:W-:Y:S01]  /*11d0*/  ISETP.NE.AND P3, PT, R5, UR5, PT ;  /* 0x0000000505007c0c */ /* 0x000fe2000bf65270 */
[C---:B------:R-:W-:Y:S02]  /*11e0*/  FFMA R25, R23.reuse, R28, R25 ;  /* 0x0000001c17197223 */ /* 0x040fe40000000019 */
[----:B------:R-:W-:-:S04]  /*11f0*/  FFMA R23, R23, R22, RZ ;  /* 0x0000001617177223 */ /* 0x000fc800000000ff */
[----:B------:R-:W-:-:S04]  /*1200*/  FFMA R22, R23, R25, R22 ;  /* 0x0000001917167223 */ /* 0x000fc80000000016 */
[----:B------:R-:W-:-:S04]  /*1210*/  @P2 FADD R22, RZ, -R22 ;  /* 0x80000016ff162221 */ /* 0x000fc80000000000 */
[----:B------:R-:W-:Y:S01]  /*1220*/  FFMA R4, R31, R22, R4 ;  /* 0x000000161f047223 */ /* 0x000fe20000000004 */
[----:B------:R-:W-:Y:S06]  /*1230*/  @P3 BRA `(.L_x_42) ;  /* 0xfffffff400903947 */ /* 0x000fec000383ffff */
[----:B------:R-:W-:Y:S05]  /*1240*/  @P0 BRA `(.L_x_43) ;  /* 0xfffffff400100947 */ /* 0x000fea000383ffff */
[----:B------:R-:W0:Y:S01]  /*1250*/  LDCU.64 UR4, c[0x0][0x390] ;  /* 0x00007200ff0477ac */ /* 0x000e220008000a00 */
[----:B------:R-:W-:-:S05]  /*1260*/  IMAD.IADD R9, R5, 0x1, R9 ;  /* 0x0000000105097824 */ /* 0x000fca00078e0209 */
[----:B------:R-:W-:Y:S02]  /*1270*/  SHF.R.S32.HI R11, RZ, 0x1f, R9 ;  /* 0x0000001fff0b7819 */ /* 0x000fe40000011409 */
[----:B0-----:R-:W-:-:S04]  /*1280*/  ISETP.GE.U32.AND P0, PT, R9, UR4, PT ;  /* 0x0000000409007c0c */ /* 0x001fc8000bf06070 */
[----:B------:R-:W-:-:S13]  /*1290*/  ISETP.GE.U32.AND.EX P0, PT, R11, UR5, PT, P0 ;  /* 0x000000050b007c0c */ /* 0x000fda000bf06100 */
[----:B------:R-:W-:Y:S05]  /*12a0*/  @!P0 BRA `(.L_x_44) ;  /* 0xfffffff000908947 */ /* 0x000fea000383ffff */
.L_x_33:
[----:B------:R-:W1:Y:S01]  /*12b0*/  LDCU.64 UR6, c[0x0][0x398] ;  /* 0x00007300ff0677ac */ /* 0x000e620008000a00 */
[----:B------:R-:W-:-:S05]  /*12c0*/  IMAD.IADD R7, R3, 0x1, R7 ;  /* 0x0000000103077824 */ /* 0x000fca00078e0207 */
[----:B------:R-:W-:Y:S02]  /*12d0*/  SHF.R.S32.HI R8, RZ, 0x1f, R7 ;  /* 0x0000001fff087819 */ /* 0x000fe40000011407 */
[----:B-1----:R-:W-:-:S04]  /*12e0*/  ISETP.GE.U32.AND P0, PT, R7, UR6, PT ;  /* 0x0000000607007c0c */ /* 0x002fc8000bf06070 */
[----:B------:R-:W-:-:S13]  /*12f0*/  ISETP.GE.U32.AND.EX P0, PT, R8, UR7, PT, P0 ;  /* 0x0000000708007c0c */ /* 0x000fda000bf06100 */
[----:B------:R-:W-:Y:S05]  /*1300*/  @!P0 BRA `(.L_x_45) ;  /* 0xfffffff0005c8947 */ /* 0x000fea000383ffff */
.L_x_30:
[----:B------:R-:W1:Y:S01]  /*1310*/  LDCU.64 UR4, c[0x0][0x390] ;  /* 0x00007200ff0477ac */ /* 0x000e620008000a00 */
[----:B------:R-:W-:Y:S02]  /*1320*/  ISETP.GE.U32.AND P0, PT, R6, UR6, PT ;  /* 0x0000000606007c0c */ /* 0x000fe4000bf06070 */
[----:B------:R-:W-:Y:S02]  /*1330*/  SHF.R.S32.HI R17, RZ, 0x1f, R16 ;  /* 0x0000001fff117819 */ /* 0x000fe40000011410 */
[----:B------:R-:W-:Y:S02]  /*1340*/  ISETP.GE.U32.AND.EX P0, PT, RZ, UR7, PT, P0 ;  /* 0x00000007ff007c0c */ /* 0x000fe4000bf06100 */
[----:B-1----:R-:W-:-:S04]  /*1350*/  ISETP.GE.U32.AND P1, PT, R16, UR4, PT ;  /* 0x0000000410007c0c */ /* 0x002fc8000bf26070 */
[----:B------:R-:W-:-:S13]  /*1360*/  ISETP.GE.U32.OR.EX P0, PT, R17, UR5, P0, P1 ;  /* 0x0000000511007c0c */ /* 0x000fda0008706510 */
[----:B------:R-:W-:Y:S05]  /*1370*/  @P0 EXIT ;  /* 0x000000000000094d */ /* 0x000fea0003800000 */
[----:B------:R-:W1:Y:S01]  /*1380*/  LDCU.64 UR4, c[0x0][0x398] ;  /* 0x00007300ff0477ac */ /* 0x000e620008000a00 */
[----:B------:R-:W-:Y:S01]  /*1390*/  IMAD.MOV.U32 R2, RZ, RZ, 0x1 ;  /* 0x00000001ff027424 */ /* 0x000fe200078e00ff */
[----:B------:R-:W-:Y:S01]  /*13a0*/  ISETP.NE.AND P0, PT, R6, RZ, PT ;  /* 0x000000ff0600720c */ /* 0x000fe20003f05270 */
[----:B------:R-:W-:Y:S01]  /*13b0*/  IMAD.MOV.U32 R12, RZ, RZ, 0x3ff00000 ;  /* 0x3ff00000ff0c7424 */ /* 0x000fe200078e00ff */
[----:B------:R-:W-:Y:S04]  /*13c0*/  BSSY.RECONVERGENT B0, `(.L_x_46) ;  /* 0x0000016000007945 */ /* 0x000fe80003800200 */
[----:B------:R-:W-:Y:S01]  /*13d0*/  FSEL R13, R12, 2, !P0 ;  /* 0x400000000c0d7808 */ /* 0x000fe20004000000 */
[----:B------:R-:W-:-:S03]  /*13e0*/  IMAD.MOV.U32 R12, RZ, RZ, RZ ;  /* 0x000000ffff0c7224 */ /* 0x000fc600078e00ff */
[----:B------:R-:W-:Y:S01]  /*13f0*/  FSETP.GEU.AND P1, PT, |R13|, 6.5827683646048100446e-37, PT ;  /* 0x036000000d00780b */ /* 0x000fe20003f2e200 */
[----:B-1----:R-:W1:Y:S08]  /*1400*/  I2F.F64.U64 R10, UR4 ;  /* 0x00000004000a7d12 */ /* 0x002e700008301800 */
[----:B-1----:R-:W1:Y:S02]  /*1410*/  MUFU.RCP64H R3, R11 ;  /* 0x0000000b00037308 */ /* 0x002e640000001800 */
[----:B-1----:R-:W-:-:S08]  /*1420*/  DFMA R8, -R10, R2, 1 ;  /* 0x3ff000000a08742b */ /* 0x002fd00000000102 */
        /* <DEDUP_REMOVED lines=11> */
[----:B------:R-:W-:-:S07]  /*14e0*/  MOV R32, 0x1500 ;  /* 0x0000150000207802 */ /* 0x000fce0000000f00 */
[----:B0-----:R-:W-:Y:S05]  /*14f0*/  CALL.REL.NOINC `($__internal_2_$__cuda_sm20_div_rn_f64_full) ;  /* 0x00000004001c7944 */ /* 0x001fea0003c00000 */
[----:B------:R-:W-:Y:S02]  /*1500*/  IMAD.MOV.U32 R2, RZ, RZ, R8 ;  /* 0x000000ffff027224 */ /* 0x000fe400078e0008 */
[----:B------:R-:W-:-:S07]  /*1510*/  IMAD.MOV.U32 R3, RZ, RZ, R9 ;  /* 0x000000ffff037224 */ /* 0x000fce00078e0009 */
.L_x_47:
[----:B------:R-:W-:Y:S05]  /*1520*/  BSYNC.RECONVERGENT B0 ;  /* 0x0000000000007941 */ /* 0x000fea0003800200 */
.L_x_46:
[----:B------:R-:W1:Y:S01]  /*1530*/  F2F.F32.F64 R3, R2 ;  /* 0x0000000200037310 */ /* 0x000e620000301000 */
[----:B------:R-:W-:Y:S01]  /*1540*/  BSSY.RECONVERGENT B0, `(.L_x_48) ;  /* 0x000000e000007945 */ /* 0x000fe20003800200 */
[----:B-1----:R-:W-:-:S06]  /*1550*/  VIADD R0, R3, 0xf3000000 ;  /* 0xf300000003007836 */ /* 0x002fcc0000000000 */
[----:B------:R1:W2:Y:S01]  /*1560*/  MUFU.RSQ R8, R3 ;  /* 0x0000000300087308 */ /* 0x0002a20000001400 */
[----:B------:R-:W-:-:S13]  /*1570*/  ISETP.GT.U32.AND P0, PT, R0, 0x727fffff, PT ;  /* 0x727fffff0000780c */ /* 0x000fda0003f04070 */
[----:B-1----:R-:W-:Y:S05]  /*1580*/  @!P0 BRA `(.L_x_49) ;  /* 0x0000000000148947 */ /* 0x002fea0003800000 */
[----:B------:R-:W-:Y:S01]  /*1590*/  IMAD.MOV.U32 R2, RZ, RZ, R3 ;  /* 0x000000ffff027224 */ /* 0x000fe200078e0003 */
[----:B------:R-:W-:-:S07]  /*15a0*/  MOV R9, 0x15c0 ;  /* 0x000015c000097802 */ /* 0x000fce0000000f00 */
[----:B0-2---:R-:W-:Y:S05]  /*15b0*/  CALL.REL.NOINC `($__internal_3_$__cuda_sm20_sqrt_rn_f32_slowpath) ;  /* 0x00000008005c7944 */ /* 0x005fea0003c00000 */
[----:B------:R-:W-:Y:S01]  /*15c0*/  IMAD.MOV.U32 R0, RZ, RZ, R5 ;  /* 0x000000ffff007224 */ /* 0x000fe200078e0005 */
[----:B------:R-:W-:Y:S06]  /*15d0*/  BRA `(.L_x_50) ;  /* 0x0000000000107947 */ /* 0x000fec0003800000 */
.L_x_49:
[----:B--2---:R-:W-:Y:S01]  /*15e0*/  FMUL.FTZ R0, R3, R8 ;  /* 0x0000000803007220 */ /* 0x004fe20000410000 */
[----:B------:R-:W-:-:S03]  /*15f0*/  FMUL.FTZ R2, R8, 0.5 ;  /* 0x3f00000008027820 */ /* 0x000fc60000410000 */
[----:B------:R-:W-:-:S04]  /*1600*/  FFMA R3, -R0, R0, R3 ;  /* 0x0000000000037223 */ /* 0x000fc80000000103 */
[----:B------:R-:W-:-:S07]  /*1610*/  FFMA R0, R3, R2, R0 ;  /* 0x0000000203007223 */ /* 0x000fce0000000000 */
.L_x_50:
[----:B------:R-:W-:Y:S05]  /*1620*/  BSYNC.RECONVERGENT B0 ;  /* 0x0000000000007941 */ /* 0x000fea0003800200 */
.L_x_48:
        /* <DEDUP_REMOVED lines=10> */
[----:B-1----:R-:W-:-:S08]  /*16d0*/  DFMA R8, R2, -R10, 1 ;  /* 0x3ff000000208742b */ /* 0x002fd0000000080a */
[----:B------:R-:W-:-:S08]  /*16e0*/  DFMA R8, R8, R8, R8 ;  /* 0x000000080808722b */ /* 0x000fd00000000008 */
[----:B------:R-:W-:-:S08]  /*16f0*/  DFMA R8, R2, R8, R2 ;  /* 0x000000080208722b */ /* 0x000fd00000000002 */
[----:B------:R-:W-:-:S08]  /*1700*/  DFMA R2, R8, -R10, 1 ;  /* 0x3ff000000802742b */ /* 0x000fd0000000080a */
[----:B------:R-:W-:-:S08]  /*1710*/  DFMA R14, R8, R2, R8 ;  /* 0x00000002080e722b */ /* 0x000fd00000000008 */
[----:B------:R-:W-:-:S08]  /*1720*/  DMUL R2, R14, R12 ;  /* 0x0000000c0e027228 */ /* 0x000fd00000000000 */
[----:B------:R-:W-:-:S08]  /*1730*/  DFMA R8, R2, -R10, R12 ;  /* 0x8000000a0208722b */ /* 0x000fd0000000000c */
[----:B------:R-:W-:-:S10]  /*1740*/  DFMA R2, R14, R8, R2 ;  /* 0x000000080e02722b */ /* 0x000fd40000000002 */
[----:B------:R-:W-:-:S05]  /*1750*/  FFMA R5, RZ, R11, R3 ;  /* 0x0000000bff057223 */ /* 0x000fca0000000003 */
[----:B------:R-:W-:-:S13]  /*1760*/  FSETP.GT.AND P0, PT, |R5|, 1.469367938527859385e-39, PT ;  /* 0x001000000500780b */ /* 0x000fda0003f04200 */
[----:B------:R-:W-:Y:S05]  /*1770*/  @P0 BRA P1, `(.L_x_52) ;  /* 0x0000000000140947 */ /* 0x000fea0000800000 */
[----:B------:R-:W-:Y:S02]  /*1780*/  MOV R12, RZ ;  /* 0x000000ff000c7202 */ /* 0x000fe40000000f00 */
[----:B------:R-:W-:-:S07]  /*1790*/  MOV R32, 0x17b0 ;  /* 0x000017b000207802 */ /* 0x000fce0000000f00 */
[----:B0-----:R-:W-:Y:S05]  /*17a0*/  CALL.REL.NOINC `($__internal_2_$__cuda_sm20_div_rn_f64_full) ;  /* 0x0000000000707944 */ /* 0x001fea0003c00000 */
[----:B------:R-:W-:Y:S02]  /*17b0*/  IMAD.MOV.U32 R2, RZ, RZ, R8 ;  /* 0x000000ffff027224 */ /* 0x000fe400078e0008 */
[----:B------:R-:W-:-:S07]  /*17c0*/  IMAD.MOV.U32 R3, RZ, RZ, R9 ;  /* 0x000000ffff037224 */ /* 0x000fce00078e0009 */
.L_x_52:
[----:B------:R-:W-:Y:S05]  /*17d0*/  BSYNC.RECONVERGENT B0 ;  /* 0x0000000000007941 */ /* 0x000fea0003800200 */
.L_x_51:
[----:B------:R-:W1:Y:S01]  /*17e0*/  F2F.F32.F64 R2, R2 ;  /* 0x0000000200027310 */ /* 0x000e620000301000 */
[----:B------:R-:W-:Y:S01]  /*17f0*/  BSSY.RECONVERGENT B0, `(.L_x_53) ;  /* 0x000000d000007945 */ /* 0x000fe20003800200 */
[----:B-1----:R-:W-:-:S06]  /*1800*/  VIADD R5, R2, 0xf3000000 ;  /* 0xf300000002057836 */ /* 0x002fcc0000000000 */
[----:B------:R1:W2:Y:S01]  /*1810*/  MUFU.RSQ R7, R2 ;  /* 0x0000000200077308 */ /* 0x0002a20000001400 */
[----:B------:R-:W-:-:S13]  /*1820*/  ISETP.GT.U32.AND P0, PT, R5, 0x727fffff, PT ;  /* 0x727fffff0500780c */ /* 0x000fda0003f04070 */
[----:B-1----:R-:W-:Y:S05]  /*1830*/  @!P0 BRA `(.L_x_54) ;  /* 0x0000000000108947 */ /* 0x002fea0003800000 */
[----:B------:R-:W-:-:S07]  /*1840*/  MOV R9, 0x1860 ;  /* 0x0000186000097802 */ /* 0x000fce0000000f00 */
[----:B0-2---:R-:W-:Y:S05]  /*1850*/  CALL.REL.NOINC `($__internal_3_$__cuda_sm20_sqrt_rn_f32_slowpath) ;  /* 0x0000000400b47944 */ /* 0x005fea0003c00000 */
[----:B------:R-:W-:Y:S01]  /*1860*/  IMAD.MOV.U32 R3, RZ, RZ, R5 ;  /* 0x000000ffff037224 */ /* 0x000fe200078e0005 */
[----:B------:R-:W-:Y:S06]  /*1870*/  BRA `(.L_x_55) ;  /* 0x0000000000107947 */ /* 0x000fec0003800000 */
.L_x_54:
[----:B--2---:R-:W-:Y:S01]  /*1880*/  FMUL.FTZ R3, R2, R7 ;  /* 0x0000000702037220 */ /* 0x004fe20000410000 */
[----:B------:R-:W-:-:S03]  /*1890*/  FMUL.FTZ R5, R7, 0.5 ;  /* 0x3f00000007057820 */ /* 0x000fc60000410000 */
[----:B------:R-:W-:-:S04]  /*18a0*/  FFMA R2, -R3, R3, R2 ;  /* 0x0000000303027223 */ /* 0x000fc80000000102 */
[----:B------:R-:W-:-:S07]  /*18b0*/  FFMA R3, R2, R5, R3 ;  /* 0x0000000502037223 */ /* 0x000fce0000000003 */
.L_x_55:
[----:B------:R-:W-:Y:S05]  /*18c0*/  BSYNC.RECONVERGENT B0 ;  /* 0x0000000000007941 */ /* 0x000fea0003800200 */
.L_x_53:
[----:B------:R-:W1:Y:S01]  /*18d0*/  LDCU.64 UR6, c[0x0][0x390] ;  /* 0x00007200ff0677ac */ /* 0x000e620008000a00 */
[----:B------:R-:W-:Y:S01]  /*18e0*/  FMUL R5, R3, R0 ;  /* 0x0000000003057220 */ /* 0x000fe20000400000 */
[----:B------:R-:W2:Y:S03]  /*18f0*/  LDCU.64 UR4, c[0x0][0x380] ;  /* 0x00007000ff0477ac */ /* 0x000ea60008000a00 */
[----:B------:R-:W-:Y:S01]  /*1900*/  FMUL R5, R5, R4 ;  /* 0x0000000405057220 */ /* 0x000fe20000400000 */
[----:B-1----:R-:W-:-:S04]  /*1910*/  IMAD.WIDE.U32 R16, R6, UR6, R16 ;  /* 0x0000000606107c25 */ /* 0x002fc8000f8e0010 */
[----:B------:R-:W-:Y:S01]  /*1920*/  IMAD R7, R6, UR7, R17 ;  /* 0x0000000706077c24 */ /* 0x000fe2000f8e0211 */
[----:B--2---:R-:W-:-:S04]  /*1930*/  LEA R2, P0, R16, UR4, 0x2 ;  /* 0x0000000410027c11 */ /* 0x004fc8000f8010ff */
[----:B------:R-:W-:-:S05]  /*1940*/  LEA.HI.X R3, R16, UR5, R7, 0x2, P0 ;  /* 0x0000000510037c11 */ /* 0x000fca00080f1407 */
[----:B------:R-:W-:Y:S01]  /*1950*/  STG.E desc[UR10][R2.64], R5 ;  /* 0x0000000502007986 */ /* 0x000fe2000c10190a */
[----:B------:R-:W-:Y:S05]  /*1960*/  EXIT ;  /* 0x000000000000794d */ /* 0x000fea0003800000 */
        .weak           $__internal_2_$__cuda_sm20_div_rn_f64_full
        .type           $__internal_2_$__cuda_sm20_div_rn_f64_full,@function
        .size           $__internal_2_$__cuda_sm20_div_rn_f64_full,($__internal_3_$__cuda_sm20_sqrt_rn_f32_slowpath - $__internal_2_$__cuda_sm20_div_rn_f64_full)
$__internal_2_$__cuda_sm20_div_rn_f64_full:
[C---:B------:R-:W-:Y:S01]  /*1970*/  FSETP.GEU.AND P0, PT, |R11|.reuse, 1.469367938527859385e-39, PT ;  /* 0x001000000b00780b */ /* 0x040fe20003f0e200 */
[----:B------:R-:W-:Y:S01]  /*1980*/  IMAD.MOV.U32 R14, RZ, RZ, 0x1 ;  /* 0x00000001ff0e7424 */ /* 0x000fe200078e00ff */
[----:B------:R-:W-:Y:S01]  /*1990*/  LOP3.LUT R8, R11, 0x800fffff, RZ, 0xc0, !PT ;  /* 0x800fffff0b087812 */ /* 0x000fe200078ec0ff */
[----:B------:R-:W-:Y:S01]  /*19a0*/  BSSY.RECONVERGENT B1, `(.L_x_56) ;  /* 0x0000054000017945 */ /* 0x000fe20003800200 */
[C---:B------:R-:W-:Y:S02]  /*19b0*/  FSETP.GEU.AND P2, PT, |R13|.reuse, 1.469367938527859385e-39, PT ;  /* 0x001000000d00780b */ /* 0x040fe40003f4e200 */
[----:B------:R-:W-:Y:S01]  /*19c0*/  LOP3.LUT R9, R8, 0x3ff00000, RZ, 0xfc, !PT ;  /* 0x3ff0000008097812 */ /* 0x000fe200078efcff */
[----:B------:R-:W-:Y:S01]  /*19d0*/  IMAD.MOV.U32 R8, RZ, RZ, R10 ;  /* 0x000000ffff087224 */ /* 0x000fe200078e000a */
[----:B------:R-:W-:Y:S02]  /*19e0*/  LOP3.LUT R30, R13, 0x7ff00000, RZ, 0xc0, !PT ;  /* 0x7ff000000d1e7812 */ /* 0x000fe400078ec0ff */
[----:B------:R-:W-:-:S03]  /*19f0*/  LOP3.LUT R31, R11, 0x7ff00000, RZ, 0xc0, !PT ;  /* 0x7ff000000b1f7812 */ /* 0x000fc600078ec0ff */
[----:B------:R-:W-:Y:S01]  /*1a00*/  @!P0 DMUL R8, R10, 8.98846567431157953865e+307 ;  /* 0x7fe000000a088828 */ /* 0x000fe20000000000 */
[C---:B------:R-:W-:Y:S01]  /*1a10*/  ISETP.GE.U32.AND P1, PT, R30.reuse, R31, PT ;  /* 0x0000001f1e00720c */ /* 0x040fe20003f26070 */
[----:B------:R-:W-:Y:S02]  /*1a20*/  IMAD.MOV.U32 R33, RZ, RZ, R30 ;  /* 0x000000ffff217224 */ /* 0x000fe400078e001e */
[----:B------:R-:W-:Y:S02]  /*1a30*/  @!P2 LOP3.LUT R7, R11, 0x7ff00000, RZ, 0xc0, !PT ;  /* 0x7ff000000b07a812 */ /* 0x000fe400078ec0ff */
[----:B------:R-:W0:Y:S02]  /*1a40*/  MUFU.RCP64H R15, R9 ;  /* 0x00000009000f7308 */ /* 0x000e240000001800 */
[----:B------:R-:W-:Y:S01]  /*1a50*/  @!P2 ISETP.GE.U32.AND P3, PT, R30, R7, PT ;  /* 0x000000071e00a20c */ /* 0x000fe20003f66070 */
[----:B------:R-:W-:Y:S01]  /*1a60*/  IMAD.MOV.U32 R7, RZ, RZ, 0x1ca00000 ;  /* 0x1ca00000ff077424 */ /* 0x000fe200078e00ff */
[----:B------:R-:W-:-:S04]  /*1a70*/  @!P0 LOP3.LUT R31, R9, 0x7ff00000, RZ, 0xc0, !PT ;  /* 0x7ff00000091f8812 */ /* 0x000fc800078ec0ff */
[----:B------:R-:W-:Y:S01]  /*1a80*/  @!P2 SEL R21, R7, 0x63400000, !P3 ;  /* 0x634000000715a807 */ /* 0x000fe20005800000 */
[----:B------:R-:W-:-:S03]  /*1a90*/  VIADD R35, R31, 0xffffffff ;  /* 0xffffffff1f237836 */ /* 0x000fc60000000000 */
[----:B------:R-:W-:-:S04]  /*1aa0*/  @!P2 LOP3.LUT R22, R21, 0x80000000, R13, 0xf8, !PT ;  /* 0x800000001516a812 */ /* 0x000fc800078ef80d */
[----:B------:R-:W-:Y:S01]  /*1ab0*/  @!P2 LOP3.LUT R23, R22, 0x100000, RZ, 0xfc, !PT ;  /* 0x001000001617a812 */ /* 0x000fe200078efcff */
[----:B0-----:R-:W-:Y:S01]  /*1ac0*/  DFMA R18, R14, -R8, 1 ;  /* 0x3ff000000e12742b */ /* 0x001fe20000000808 */
[----:B------:R-:W-:-:S07]  /*1ad0*/  @!P2 IMAD.MOV.U32 R22, RZ, RZ, RZ ;  /* 0x000000ffff16a224 */ /* 0x000fce00078e00ff */
[----:B------:R-:W-:-:S08]  /*1ae0*/  DFMA R18, R18, R18, R18 ;  /* 0x000000121212722b */ /* 0x000fd00000000012 */
[----:B------:R-:W-:Y:S01]  /*1af0*/  DFMA R18, R14, R18, R14 ;  /* 0x000000120e12722b */ /* 0x000fe2000000000e */
[----:B------:R-:W-:Y:S01]  /*1b00*/  SEL R15, R7, 0x63400000, !P1 ;  /* 0x63400000070f7807 */ /* 0x000fe20004800000 */
[----:B------:R-:W-:-:S03]  /*1b10*/  IMAD.MOV.U32 R14, RZ, RZ, R12 ;  /* 0x000000ffff0e7224 */ /* 0x000fc600078e000c */
[----:B------:R-:W-:-:S03]  /*1b20*/  LOP3.LUT R15, R15, 0x800fffff, R13, 0xf8, !PT ;  /* 0x800fffff0f0f7812 */ /* 0x000fc600078ef80d */
[----:B------:R-:W-:-:S03]  /*1b30*/  DFMA R20, R18, -R8, 1 ;  /* 0x3ff000001214742b */ /* 0x000fc60000000808 */
[----:B------:R-:W-:-:S05]  /*1b40*/  @!P2 DFMA R14, R14, 2, -R22 ;  /* 0x400000000e0ea82b */ /* 0x000fca0000000816 */
[----:B------:R-:W-:-:S05]  /*1b50*/  DFMA R20, R18, R20, R18 ;  /* 0x000000141214722b */ /* 0x000fca0000000012 */
[----:B------:R-:W-:-:S03]  /*1b60*/  @!P2 LOP3.LUT R33, R15, 0x7ff00000, RZ, 0xc0, !PT ;  /* 0x7ff000000f21a812 */ /* 0x000fc600078ec0ff */
[----:B------:R-:W-:Y:S02]  /*1b70*/  DMUL R18, R20, R14 ;  /* 0x0000000e14127228 */ /* 0x000fe40000000000 */
[----:B------:R-:W-:-:S05]  /*1b80*/  VIADD R34, R33, 0xffffffff ;  /* 0xffffffff21227836 */ /* 0x000fca0000000000 */
[----:B------:R-:W-:Y:S01]  /*1b90*/  ISETP.GT.U32.AND P0, PT, R34, 0x7feffffe, PT ;  /* 0x7feffffe2200780c */ /* 0x000fe20003f04070 */
[----:B------:R-:W-:-:S03]  /*1ba0*/  DFMA R22, R18, -R8, R14 ;  /* 0x800000081216722b */ /* 0x000fc6000000000e */
[----:B------:R-:W-:-:S05]  /*1bb0*/  ISETP.GT.U32.OR P0, PT, R35, 0x7feffffe, P0 ;  /* 0x7feffffe2300780c */ /* 0x000fca0000704470 */
[----:B------:R-:W-:-:S08]  /*1bc0*/  DFMA R22, R20, R22, R18 ;  /* 0x000000161416722b */ /* 0x000fd00000000012 */
[----:B------:R-:W-:Y:S05]  /*1bd0*/  @P0 BRA `(.L_x_57) ;  /* 0x00000000006c0947 */ /* 0x000fea0003800000 */
[----:B------:R-:W-:-:S04]  /*1be0*/  LOP3.LUT R13, R11, 0x7ff00000, RZ, 0xc0, !PT ;  /* 0x7ff000000b0d7812 */ /* 0x000fc800078ec0ff */
[CC--:B------:R-:W-:Y:S02]  /*1bf0*/  VIADDMNMX R12, R30.reuse, -R13.reuse, 0xb9600000, !PT ;  /* 0xb96000001e0c7446 */ /* 0x0c0fe4000780090d */
[----:B------:R-:W-:Y:S02]  /*1c00*/  ISETP.GE.U32.AND P0, PT, R30, R13, PT ;  /* 0x0000000d1e00720c */ /* 0x000fe40003f06070 */
[----:B------:R-:W-:Y:S02]  /*1c10*/  VIMNMX R12, PT, PT, R12, 0x46a00000, PT ;  /* 0x46a000000c0c7848 */ /* 0x000fe40003fe0100 */
[----:B------:R-:W-:-:S05]  /*1c20*/  SEL R7, R7, 0x63400000, !P0 ;  /* 0x6340000007077807 */ /* 0x000fca0004000000 */
[----:B------:R-:W-:Y:S02]  /*1c30*/  IMAD.IADD R7, R12, 0x1, -R7 ;  /* 0x000000010c077824 */ /* 0x000fe400078e0a07 */
[----:B------:R-:W-:Y:S02]  /*1c40*/  IMAD.MOV.U32 R12, RZ, RZ, RZ ;  /* 0x000000ffff0c7224 */ /* 0x000fe400078e00ff */
[----:B------:R-:W-:-:S06]  /*1c50*/  VIADD R13, R7, 0x7fe00000 ;  /* 0x7fe00000070d7836 */ /* 0x000fcc0000000000 */
[----:B------:R-:W-:-:S10]  /*1c60*/  DMUL R18, R22, R12 ;  /* 0x0000000c16127228 */ /* 0x000fd40000000000 */
[----:B------:R-:W-:-:S13]  /*1c70*/  FSETP.GTU.AND P0, PT, |R19|, 1.469367938527859385e-39, PT ;  /* 0x001000001300780b */ /* 0x000fda0003f0c200 */
[----:B------:R-:W-:Y:S05]  /*1c80*/  @P0 BRA `(.L_x_58) ;  /* 0x0000000000940947 */ /* 0x000fea0003800000 */
[----:B------:R-:W-:Y:S01]  /*1c90*/  DFMA R8, R22, -R8, R14 ;  /* 0x800000081608722b */ /* 0x000fe2000000000e */
[----:B------:R-:W-:-:S09]  /*1ca0*/  IMAD.MOV.U32 R12, RZ, RZ, RZ ;  /* 0x000000ffff0c7224 */ /* 0x000fd200078e00ff */
[C---:B------:R-:W-:Y:S02]  /*1cb0*/  FSETP.NEU.AND P0, PT, R9.reuse, RZ, PT ;  /* 0x000000ff0900720b */ /* 0x040fe40003f0d000 */
[----:B------:R-:W-:-:S04]  /*1cc0*/  LOP3.LUT R11, R9, 0x80000000, R11, 0x48, !PT ;  /* 0x80000000090b7812 */ /* 0x000fc800078e480b */
[----:B------:R-:W-:-:S07]  /*1cd0*/  LOP3.LUT R13, R11, R13, RZ, 0xfc, !PT ;  /* 0x0000000d0b0d7212 */ /* 0x000fce00078efcff */
[----:B------:R-:W-:Y:S05]  /*1ce0*/  @!P0 BRA `(.L_x_58) ;  /* 0x00000000007c8947 */ /* 0x000fea0003800000 */
[----:B------:R-:W-:Y:S01]  /*1cf0*/  IMAD.MOV R9, RZ, RZ, -R7 ;  /* 0x000000ffff097224 */ /* 0x000fe200078e0a07 */
[----:B------:R-:W-:Y:S01]  /*1d00*/  MOV R8, RZ ;  /* 0x000000ff00087202 */ /* 0x000fe20000000f00 */
[----:B------:R-:W-:Y:S01]  /*1d10*/  DMUL.RP R12, R22, R12 ;  /* 0x0000000c160c7228 */ /* 0x000fe20000008000 */
[----:B------:R-:W-:-:S04]  /*1d20*/  IADD3 R7, PT, PT, -R7, -0x43300000, RZ ;  /* 0xbcd0000007077810 */ /* 0x000fc80007ffe1ff */
[----:B------:R-:W-:-:S05]  /*1d30*/  DFMA R8, R18, -R8, R22 ;  /* 0x800000081208722b */ /* 0x000fca0000000016 */
[----:B------:R-:W-:-:S05]  /*1d40*/  LOP3.LUT R11, R13, R11, RZ, 0x3c, !PT ;  /* 0x0000000b0d0b7212 */ /* 0x000fca00078e3cff */
[----:B------:R-:W-:-:S04]  /*1d50*/  FSETP.NEU.AND P0, PT, |R9|, R7, PT ;  /* 0x000000070900720b */ /* 0x000fc80003f0d200 */
[----:B------:R-:W-:Y:S02]  /*1d60*/  FSEL R18, R12, R18, !P0 ;  /* 0x000000120c127208 */ /* 0x000fe40004000000 */
[----:B------:R-:W-:Y:S01]  /*1d70*/  FSEL R19, R11, R19, !P0 ;  /* 0x000000130b137208 */ /* 0x000fe20004000000 */
[----:B------:R-:W-:Y:S06]  /*1d80*/  BRA `(.L_x_58) ;  /* 0x0000000000547947 */ /* 0x000fec0003800000 */
.L_x_57:
        /* <DEDUP_REMOVED lines=13> */
[----:B------:R-:W-:Y:S02]  /*1e60*/  @P0 IMAD.MOV.U32 R18, RZ, RZ, RZ ;  /* 0x000000ffff120224 */ /* 0x000fe400078e00ff */
[----:B------:R-:W-:Y:S01]  /*1e70*/  @P0 IMAD.MOV.U32 R19, RZ, RZ, R7 ;  /* 0x000000ffff130224 */ /* 0x000fe200078e0007 */
[----:B------:R-:W-:Y:S06]  /*1e80*/  BRA `(.L_x_58) ;  /* 0x0000000000147947 */ /* 0x000fec0003800000 */
.L_x_60:
[----:B------:R-:W-:Y:S01]  /*1e90*/  LOP3.LUT R19, R11, 0x80000, RZ, 0xfc, !PT ;  /* 0x000800000b137812 */ /* 0x000fe200078efcff */
[----:B------:R-:W-:Y:S01]  /*1ea0*/  IMAD.MOV.U32 R18, RZ, RZ, R10 ;  /* 0x000000ffff127224 */ /* 0x000fe200078e000a */
[----:B------:R-:W-:Y:S06]  /*1eb0*/  BRA `(.L_x_58) ;  /* 0x0000000000087947 */ /* 0x000fec0003800000 */
.L_x_59:
[----:B------:R-:W-:Y:S01]  /*1ec0*/  LOP3.LUT R19, R13, 0x80000, RZ, 0xfc, !PT ;  /* 0x000800000d137812 */ /* 0x000fe200078efcff */
[----:B------:R-:W-:-:S07]  /*1ed0*/  IMAD.MOV.U32 R18, RZ, RZ, R12 ;  /* 0x000000ffff127224 */ /* 0x000fce00078e000c */
.L_x_58:
[----:B------:R-:W-:Y:S05]  /*1ee0*/  BSYNC.RECONVERGENT B1 ;  /* 0x0000000000017941 */ /* 0x000fea0003800200 */
.L_x_56:
[----:B------:R-:W-:Y:S02]  /*1ef0*/  IMAD.MOV.U32 R33, RZ, RZ, 0x0 ;  /* 0x00000000ff217424 */ /* 0x000fe400078e00ff */
[----:B------:R-:W-:Y:S02]  /*1f00*/  IMAD.MOV.U32 R8, RZ, RZ, R18 ;  /* 0x000000ffff087224 */ /* 0x000fe400078e0012 */
[----:B------:R-:W-:Y:S01]  /*1f10*/  IMAD.MOV.U32 R9, RZ, RZ, R19 ;  /* 0x000000ffff097224 */ /* 0x000fe200078e0013 */
[----:B------:R-:W-:Y:S06]  /*1f20*/  RET.REL.NODEC R32 `(_Z3dctPfS_mm) ;  /* 0xffffffe020347950 */ /* 0x000fec0003c3ffff */
        .weak           $__internal_3_$__cuda_sm20_sqrt_rn_f32_slowpath
        .type           $__internal_3_$__cuda_sm20_sqrt_rn_f32_slowpath,@function
        .size           $__internal_3_$__cuda_sm20_sqrt_rn_f32_slowpath,(.L_x_66 - $__internal_3_$__cuda_sm20_sqrt_rn_f32_slowpath)
$__internal_3_$__cuda_sm20_sqrt_rn_f32_slowpath:
[----:B------:R-:W-:-:S13]  /*1f30*/  LOP3.LUT P0, RZ, R2, 0x7fffffff, RZ, 0xc0, !PT ;  /* 0x7fffffff02ff7812 */ /* 0x000fda000780c0ff */
[----:B------:R-:W-:Y:S01]  /*1f40*/  @!P0 IMAD.MOV.U32 R3, RZ, RZ, R2 ;  /* 0x000000ffff038224 */ /* 0x000fe200078e0002 */
        /* <DEDUP_REMOVED lines=8> */
[----:B------:R-:W-:-:S04]  /*1fd0*/  @P0 FFMA R5, R2, 1.84467440737095516160e+19, RZ ;  /* 0x5f80000002050823 */ /* 0x000fc800000000ff */
[----:B------:R-:W0:Y:S02]  /*1fe0*/  @P0 MUFU.RSQ R8, R5 ;  /* 0x0000000500080308 */ /* 0x000e240000001400 */
[----:B0-----:R-:W-:Y:S01]  /*1ff0*/  @P0 FMUL.FTZ R10, R5, R8 ;  /* 0x00000008050a0220 */ /* 0x001fe20000410000 */
[----:B------:R-:W-:-:S03]  /*2000*/  @P0 FMUL.FTZ R8, R8, 0.5 ;  /* 0x3f00000008080820 */ /* 0x000fc60000410000 */
[----:B------:R-:W-:-:S04]  /*2010*/  @P0 FADD.FTZ R3, -R10, -RZ ;  /* 0x800000ff0a030221 */ /* 0x000fc80000010100 */
[----:B------:R-:W-:Y:S01]  /*2020*/  @P0 FFMA R7, R10, R3, R5 ;  /* 0x000000030a070223 */ /* 0x000fe20000000005 */
[----:B------:R-:W-:-:S03]  /*2030*/  @!P0 IMAD.MOV.U32 R3, RZ, RZ, R2 ;  /* 0x000000ffff038224 */ /* 0x000fc600078e0002 */
[----:B------:R-:W-:-:S04]  /*2040*/  @P0 FFMA R7, R7, R8, R10 ;  /* 0x0000000807070223 */ /* 0x000fc8000000000a */
[----:B------:R-:W-:-:S07]  /*2050*/  @P0 FMUL.FTZ R3, R7, 2.3283064365386962891e-10 ;  /* 0x2f80000007030820 */ /* 0x000fce0000410000 */
.L_x_61:
[----:B------:R-:W-:Y:S02]  /*2060*/  IMAD.MOV.U32 R5, RZ, RZ, R3 ;  /* 0x000000ffff057224 */ /* 0x000fe400078e0003 */
[----:B------:R-:W-:Y:S02]  /*2070*/  IMAD.MOV.U32 R2, RZ, RZ, R9 ;  /* 0x000000ffff027224 */ /* 0x000fe400078e0009 */
[----:B------:R-:W-:-:S04]  /*2080*/  IMAD.MOV.U32 R3, RZ, RZ, 0x0 ;  /* 0x00000000ff037424 */ /* 0x000fc800078e00ff */
[----:B------:R-:W-:Y:S05]  /*2090*/  RET.REL.NODEC R2 `(_Z3dctPfS_mm) ;  /* 0xffffffdc02d87950 */ /* 0x000fea0003c3ffff */
.L_x_62:
        /* <DEDUP_REMOVED lines=14> */
.L_x_66:


//--------------------- .nv.global.init           --------------------------
	.section	.nv.global.init,"aw",@progbits
	.align	4
.nv.global.init:
	.type		__cudart_i2opi_f,@object
	.size		__cudart_i2opi_f,(.L_0 - __cudart_i2opi_f)
__cudart_i2opi_f:
        /*0000*/ 	.byte	0x41, 0x90, 0x43, 0x3c, 0x99, 0x95, 0x62, 0xdb, 0xc0, 0xdd, 0x34, 0xf5, 0xd1, 0x57, 0x27, 0xfc
        /*0010*/ 	.byte	0x29, 0x15, 0x44, 0x4e, 0x6e, 0x83, 0xf9, 0xa2
.L_0:


//--------------------- .nv.shared.reserved.0     --------------------------
	.section	.nv.shared.reserved.0,"aw",@nobits
	.weak		__nv_reservedSMEM_offset_0_alias
	.size		__nv_reservedSMEM_offset_0_alias, 0, 64
	.other		__nv_reservedSMEM_offset_0_alias,@"STO_CUDA_RESERVED_SHARED STV_DEFAULT"
__nv_reservedSMEM_offset_0_alias:
	.zero		0
	.zero		64


//--------------------- .nv.shared._Z4idctPfS_mm  --------------------------
	.section	.nv.shared._Z4idctPfS_mm,"aw",@nobits
	.sectionflags	@""
	.align	4
.nv.shared._Z4idctPfS_mm:
	.zero		2048


//--------------------- .nv.shared._Z3dctPfS_mm   --------------------------
	.section	.nv.shared._Z3dctPfS_mm,"aw",@nobits
	.sectionflags	@""
	.align	4
.nv.shared._Z3dctPfS_mm:
	.zero		2048


//--------------------- .nv.constant0._Z5quantPfS_mmf --------------------------
	.section	.nv.constant0._Z5quantPfS_mmf,"a",@progbits
	.sectionflags	@""
	.align	4
.nv.constant0._Z5quantPfS_mmf:
	.zero		932


//--------------------- .nv.constant0._Z4idctPfS_mm --------------------------
	.section	.nv.constant0._Z4idctPfS_mm,"a",@progbits
	.sectionflags	@""
	.align	4
.nv.constant0._Z4idctPfS_mm:
	.zero		928


//--------------------- .nv.constant0._Z3dctPfS_mm --------------------------
	.section	.nv.constant0._Z3dctPfS_mm,"a",@progbits
	.sectionflags	@""
	.align	4
.nv.constant0._Z3dctPfS_mm:
	.zero		928


//--------------------- SYMBOLS --------------------------

	.type		.nv.reservedSmem.offset0,@object
	.size		.nv.reservedSmem.offset0,0x4
	.type		.nv.reservedSmem.cap,@object
	.size		.nv.reservedSmem.cap,0x4
